//
// Generated by NVIDIA NVVM Compiler
//
// Compiler Build ID: CL-36424714
// Cuda compilation tools, release 13.0, V13.0.88
// Based on NVVM 20.0.0
//

.version 9.0
.target sm_100
.address_size 64

	// .globl	_ZN3cub18CUB_300001_SM_10006detail11EmptyKernelIvEEvv
// _ZZN5llama13RmsNormKernelEPfPKfS2_iE9shared_ss has been demoted
// _ZZN5llama13RmsNormKernelEPfPKfS2_iE4temp has been demoted
// _ZZN5llama13SoftmaxDeviceEPfiE4temp has been demoted
// _ZZN5llama13SoftmaxDeviceEPfiE10shared_max has been demoted
// _ZZN5llama13SoftmaxDeviceEPfiE10shared_sum has been demoted
.global .align 1 .b8 _ZN34_INTERNAL_8889876d_4_k_cu_0e042c2d4cuda3std3__45__cpo5beginE[1];
.global .align 1 .b8 _ZN34_INTERNAL_8889876d_4_k_cu_0e042c2d4cuda3std3__45__cpo3endE[1];
.global .align 1 .b8 _ZN34_INTERNAL_8889876d_4_k_cu_0e042c2d4cuda3std3__45__cpo6cbeginE[1];
.global .align 1 .b8 _ZN34_INTERNAL_8889876d_4_k_cu_0e042c2d4cuda3std3__45__cpo4cendE[1];
.global .align 1 .b8 _ZN34_INTERNAL_8889876d_4_k_cu_0e042c2d4cuda3std3__45__cpo6rbeginE[1];
.global .align 1 .b8 _ZN34_INTERNAL_8889876d_4_k_cu_0e042c2d4cuda3std3__45__cpo4rendE[1];
.global .align 1 .b8 _ZN34_INTERNAL_8889876d_4_k_cu_0e042c2d4cuda3std3__45__cpo7crbeginE[1];
.global .align 1 .b8 _ZN34_INTERNAL_8889876d_4_k_cu_0e042c2d4cuda3std3__45__cpo5crendE[1];
.global .align 1 .b8 _ZN34_INTERNAL_8889876d_4_k_cu_0e042c2d4cuda3std3__436_GLOBAL__N__8889876d_4_k_cu_0e042c2d6ignoreE[1];
.global .align 1 .b8 _ZN34_INTERNAL_8889876d_4_k_cu_0e042c2d4cuda3std3__419piecewise_constructE[1];
.global .align 1 .b8 _ZN34_INTERNAL_8889876d_4_k_cu_0e042c2d4cuda3std3__48in_placeE[1];
.global .align 1 .b8 _ZN34_INTERNAL_8889876d_4_k_cu_0e042c2d4cuda3std3__420unreachable_sentinelE[1];
.global .align 1 .b8 _ZN34_INTERNAL_8889876d_4_k_cu_0e042c2d4cuda3std3__47nulloptE[1];
.global .align 1 .b8 _ZN34_INTERNAL_8889876d_4_k_cu_0e042c2d4cuda3std3__48unexpectE[1];
.global .align 1 .b8 _ZN34_INTERNAL_8889876d_4_k_cu_0e042c2d4cuda3std6ranges3__45__cpo4swapE[1];
.global .align 1 .b8 _ZN34_INTERNAL_8889876d_4_k_cu_0e042c2d4cuda3std6ranges3__45__cpo9iter_moveE[1];
.global .align 1 .b8 _ZN34_INTERNAL_8889876d_4_k_cu_0e042c2d4cuda3std6ranges3__45__cpo5beginE[1];
.global .align 1 .b8 _ZN34_INTERNAL_8889876d_4_k_cu_0e042c2d4cuda3std6ranges3__45__cpo3endE[1];
.global .align 1 .b8 _ZN34_INTERNAL_8889876d_4_k_cu_0e042c2d4cuda3std6ranges3__45__cpo6cbeginE[1];
.global .align 1 .b8 _ZN34_INTERNAL_8889876d_4_k_cu_0e042c2d4cuda3std6ranges3__45__cpo4cendE[1];
.global .align 1 .b8 _ZN34_INTERNAL_8889876d_4_k_cu_0e042c2d4cuda3std6ranges3__45__cpo7advanceE[1];
.global .align 1 .b8 _ZN34_INTERNAL_8889876d_4_k_cu_0e042c2d4cuda3std6ranges3__45__cpo9iter_swapE[1];
.global .align 1 .b8 _ZN34_INTERNAL_8889876d_4_k_cu_0e042c2d4cuda3std6ranges3__45__cpo4nextE[1];
.global .align 1 .b8 _ZN34_INTERNAL_8889876d_4_k_cu_0e042c2d4cuda3std6ranges3__45__cpo4prevE[1];
.global .align 1 .b8 _ZN34_INTERNAL_8889876d_4_k_cu_0e042c2d4cuda3std6ranges3__45__cpo4dataE[1];
.global .align 1 .b8 _ZN34_INTERNAL_8889876d_4_k_cu_0e042c2d4cuda3std6ranges3__45__cpo5cdataE[1];
.global .align 1 .b8 _ZN34_INTERNAL_8889876d_4_k_cu_0e042c2d4cuda3std6ranges3__45__cpo4sizeE[1];
.global .align 1 .b8 _ZN34_INTERNAL_8889876d_4_k_cu_0e042c2d4cuda3std6ranges3__45__cpo5ssizeE[1];
.global .align 1 .b8 _ZN34_INTERNAL_8889876d_4_k_cu_0e042c2d4cuda3std6ranges3__45__cpo8distanceE[1];
.global .align 1 .b8 _ZN34_INTERNAL_8889876d_4_k_cu_0e042c2d6thrust24THRUST_300001_SM_1000_NS6system6detail10sequential3seqE[1];
.global .align 1 .b8 _ZN34_INTERNAL_8889876d_4_k_cu_0e042c2d6thrust24THRUST_300001_SM_1000_NS12placeholders2_1E[1];
.global .align 1 .b8 _ZN34_INTERNAL_8889876d_4_k_cu_0e042c2d6thrust24THRUST_300001_SM_1000_NS12placeholders2_2E[1];
.global .align 1 .b8 _ZN34_INTERNAL_8889876d_4_k_cu_0e042c2d6thrust24THRUST_300001_SM_1000_NS12placeholders2_3E[1];
.global .align 1 .b8 _ZN34_INTERNAL_8889876d_4_k_cu_0e042c2d6thrust24THRUST_300001_SM_1000_NS12placeholders2_4E[1];
.global .align 1 .b8 _ZN34_INTERNAL_8889876d_4_k_cu_0e042c2d6thrust24THRUST_300001_SM_1000_NS12placeholders2_5E[1];
.global .align 1 .b8 _ZN34_INTERNAL_8889876d_4_k_cu_0e042c2d6thrust24THRUST_300001_SM_1000_NS12placeholders2_6E[1];
.global .align 1 .b8 _ZN34_INTERNAL_8889876d_4_k_cu_0e042c2d6thrust24THRUST_300001_SM_1000_NS12placeholders2_7E[1];
.global .align 1 .b8 _ZN34_INTERNAL_8889876d_4_k_cu_0e042c2d6thrust24THRUST_300001_SM_1000_NS12placeholders2_8E[1];
.global .align 1 .b8 _ZN34_INTERNAL_8889876d_4_k_cu_0e042c2d6thrust24THRUST_300001_SM_1000_NS12placeholders2_9E[1];
.global .align 1 .b8 _ZN34_INTERNAL_8889876d_4_k_cu_0e042c2d6thrust24THRUST_300001_SM_1000_NS12placeholders3_10E[1];
.global .align 4 .b8 __cudart_i2opi_f[24] = {65, 144, 67, 60, 153, 149, 98, 219, 192, 221, 52, 245, 209, 87, 39, 252, 41, 21, 68, 78, 110, 131, 249, 162};

.visible .entry _ZN3cub18CUB_300001_SM_10006detail11EmptyKernelIvEEvv()
{


	ret;

}
	// .globl	_ZN5llama13RmsNormKernelEPfPKfS2_i
.visible .entry _ZN5llama13RmsNormKernelEPfPKfS2_i(
	.param .u64 .ptr .align 1 _ZN5llama13RmsNormKernelEPfPKfS2_i_param_0,
	.param .u64 .ptr .align 1 _ZN5llama13RmsNormKernelEPfPKfS2_i_param_1,
	.param .u64 .ptr .align 1 _ZN5llama13RmsNormKernelEPfPKfS2_i_param_2,
	.param .u32 _ZN5llama13RmsNormKernelEPfPKfS2_i_param_3
)
{
	.reg .pred 	%p<7>;
	.reg .b32 	%r<31>;
	.reg .b32 	%f<96>;
	.reg .b64 	%rd<13>;
	// demoted variable
	.shared .align 4 .f32 _ZZN5llama13RmsNormKernelEPfPKfS2_iE9shared_ss;
	// demoted variable
	.shared .align 4 .b8 _ZZN5llama13RmsNormKernelEPfPKfS2_iE4temp[164];
	ld.param.u64 	%rd4, [_ZN5llama13RmsNormKernelEPfPKfS2_i_param_0];
	ld.param.u64 	%rd6, [_ZN5llama13RmsNormKernelEPfPKfS2_i_param_1];
	ld.param.u64 	%rd5, [_ZN5llama13RmsNormKernelEPfPKfS2_i_param_2];
	ld.param.u32 	%r8, [_ZN5llama13RmsNormKernelEPfPKfS2_i_param_3];
	cvta.to.global.u64 	%rd1, %rd6;
	mov.u32 	%r30, %tid.x;
	setp.ge.s32 	%p1, %r30, %r8;
	mov.f32 	%f95, 0f00000000;
	@%p1 bra 	$L__BB1_3;
	mov.f32 	%f95, 0f00000000;
	mov.u32 	%r2, %ntid.x;
	mov.u32 	%r29, %r30;
$L__BB1_2:
	mul.wide.s32 	%rd7, %r29, 4;
	add.s64 	%rd8, %rd1, %rd7;
	ld.global.f32 	%f8, [%rd8];
	fma.rn.f32 	%f95, %f8, %f8, %f95;
	add.s32 	%r29, %r29, %r2;
	setp.lt.s32 	%p2, %r29, %r8;
	@%p2 bra 	$L__BB1_2;
$L__BB1_3:
	// begin inline asm
	mov.u32 %r9, %laneid;
	// end inline asm
	mov.b32 	%r10, 1;
	mov.b32 	%r23, 31;
	mov.b32 	%r24, -1;
	// begin inline asm
	{  .reg .f32 r0;  .reg .pred p;  shfl.sync.down.b32 r0|p, %f95, %r10, %r23, %r24;  @p add.f32 r0, r0, %f95;  mov.f32 %f9, r0;}
	// end inline asm
	mov.b32 	%r13, 2;
	// begin inline asm
	{  .reg .f32 r0;  .reg .pred p;  shfl.sync.down.b32 r0|p, %f9, %r13, %r23, %r24;  @p add.f32 r0, r0, %f9;  mov.f32 %f12, r0;}
	// end inline asm
	mov.b32 	%r16, 4;
	// begin inline asm
	{  .reg .f32 r0;  .reg .pred p;  shfl.sync.down.b32 r0|p, %f12, %r16, %r23, %r24;  @p add.f32 r0, r0, %f12;  mov.f32 %f15, r0;}
	// end inline asm
	mov.b32 	%r19, 8;
	// begin inline asm
	{  .reg .f32 r0;  .reg .pred p;  shfl.sync.down.b32 r0|p, %f15, %r19, %r23, %r24;  @p add.f32 r0, r0, %f15;  mov.f32 %f18, r0;}
	// end inline asm
	mov.b32 	%r22, 16;
	// begin inline asm
	{  .reg .f32 r0;  .reg .pred p;  shfl.sync.down.b32 r0|p, %f18, %r22, %r23, %r24;  @p add.f32 r0, r0, %f18;  mov.f32 %f21, r0;}
	// end inline asm
	setp.ne.s32 	%p3, %r9, 0;
	@%p3 bra 	$L__BB1_5;
	shr.u32 	%r25, %r30, 3;
	and.b32  	%r26, %r25, 124;
	mov.u32 	%r27, _ZZN5llama13RmsNormKernelEPfPKfS2_iE4temp;
	add.s32 	%r28, %r27, %r26;
	st.shared.f32 	[%r28+32], %f21;
$L__BB1_5:
	bar.sync 	0;
	setp.ne.s32 	%p4, %r30, 0;
	@%p4 bra 	$L__BB1_7;
	ld.shared.f32 	%f24, [_ZZN5llama13RmsNormKernelEPfPKfS2_iE4temp+36];
	add.f32 	%f25, %f21, %f24;
	ld.shared.f32 	%f26, [_ZZN5llama13RmsNormKernelEPfPKfS2_iE4temp+40];
	add.f32 	%f27, %f25, %f26;
	ld.shared.f32 	%f28, [_ZZN5llama13RmsNormKernelEPfPKfS2_iE4temp+44];
	add.f32 	%f29, %f27, %f28;
	ld.shared.f32 	%f30, [_ZZN5llama13RmsNormKernelEPfPKfS2_iE4temp+48];
	add.f32 	%f31, %f29, %f30;
	ld.shared.f32 	%f32, [_ZZN5llama13RmsNormKernelEPfPKfS2_iE4temp+52];
	add.f32 	%f33, %f31, %f32;
	ld.shared.f32 	%f34, [_ZZN5llama13RmsNormKernelEPfPKfS2_iE4temp+56];
	add.f32 	%f35, %f33, %f34;
	ld.shared.f32 	%f36, [_ZZN5llama13RmsNormKernelEPfPKfS2_iE4temp+60];
	add.f32 	%f37, %f35, %f36;
	ld.shared.f32 	%f38, [_ZZN5llama13RmsNormKernelEPfPKfS2_iE4temp+64];
	add.f32 	%f39, %f37, %f38;
	ld.shared.f32 	%f40, [_ZZN5llama13RmsNormKernelEPfPKfS2_iE4temp+68];
	add.f32 	%f41, %f39, %f40;
	ld.shared.f32 	%f42, [_ZZN5llama13RmsNormKernelEPfPKfS2_iE4temp+72];
	add.f32 	%f43, %f41, %f42;
	ld.shared.f32 	%f44, [_ZZN5llama13RmsNormKernelEPfPKfS2_iE4temp+76];
	add.f32 	%f45, %f43, %f44;
	ld.shared.f32 	%f46, [_ZZN5llama13RmsNormKernelEPfPKfS2_iE4temp+80];
	add.f32 	%f47, %f45, %f46;
	ld.shared.f32 	%f48, [_ZZN5llama13RmsNormKernelEPfPKfS2_iE4temp+84];
	add.f32 	%f49, %f47, %f48;
	ld.shared.f32 	%f50, [_ZZN5llama13RmsNormKernelEPfPKfS2_iE4temp+88];
	add.f32 	%f51, %f49, %f50;
	ld.shared.f32 	%f52, [_ZZN5llama13RmsNormKernelEPfPKfS2_iE4temp+92];
	add.f32 	%f53, %f51, %f52;
	ld.shared.f32 	%f54, [_ZZN5llama13RmsNormKernelEPfPKfS2_iE4temp+96];
	add.f32 	%f55, %f53, %f54;
	ld.shared.f32 	%f56, [_ZZN5llama13RmsNormKernelEPfPKfS2_iE4temp+100];
	add.f32 	%f57, %f55, %f56;
	ld.shared.f32 	%f58, [_ZZN5llama13RmsNormKernelEPfPKfS2_iE4temp+104];
	add.f32 	%f59, %f57, %f58;
	ld.shared.f32 	%f60, [_ZZN5llama13RmsNormKernelEPfPKfS2_iE4temp+108];
	add.f32 	%f61, %f59, %f60;
	ld.shared.f32 	%f62, [_ZZN5llama13RmsNormKernelEPfPKfS2_iE4temp+112];
	add.f32 	%f63, %f61, %f62;
	ld.shared.f32 	%f64, [_ZZN5llama13RmsNormKernelEPfPKfS2_iE4temp+116];
	add.f32 	%f65, %f63, %f64;
	ld.shared.f32 	%f66, [_ZZN5llama13RmsNormKernelEPfPKfS2_iE4temp+120];
	add.f32 	%f67, %f65, %f66;
	ld.shared.f32 	%f68, [_ZZN5llama13RmsNormKernelEPfPKfS2_iE4temp+124];
	add.f32 	%f69, %f67, %f68;
	ld.shared.f32 	%f70, [_ZZN5llama13RmsNormKernelEPfPKfS2_iE4temp+128];
	add.f32 	%f71, %f69, %f70;
	ld.shared.f32 	%f72, [_ZZN5llama13RmsNormKernelEPfPKfS2_iE4temp+132];
	add.f32 	%f73, %f71, %f72;
	ld.shared.f32 	%f74, [_ZZN5llama13RmsNormKernelEPfPKfS2_iE4temp+136];
	add.f32 	%f75, %f73, %f74;
	ld.shared.f32 	%f76, [_ZZN5llama13RmsNormKernelEPfPKfS2_iE4temp+140];
	add.f32 	%f77, %f75, %f76;
	ld.shared.f32 	%f78, [_ZZN5llama13RmsNormKernelEPfPKfS2_iE4temp+144];
	add.f32 	%f79, %f77, %f78;
	ld.shared.f32 	%f80, [_ZZN5llama13RmsNormKernelEPfPKfS2_iE4temp+148];
	add.f32 	%f81, %f79, %f80;
	ld.shared.f32 	%f82, [_ZZN5llama13RmsNormKernelEPfPKfS2_iE4temp+152];
	add.f32 	%f83, %f81, %f82;
	ld.shared.f32 	%f84, [_ZZN5llama13RmsNormKernelEPfPKfS2_iE4temp+156];
	add.f32 	%f85, %f83, %f84;
	cvt.rn.f32.s32 	%f86, %r8;
	div.rn.f32 	%f87, %f85, %f86;
	add.f32 	%f88, %f87, 0f3727C5AC;
	rsqrt.approx.f32 	%f89, %f88;
	st.shared.f32 	[_ZZN5llama13RmsNormKernelEPfPKfS2_iE9shared_ss], %f89;
$L__BB1_7:
	setp.ge.s32 	%p5, %r30, %r8;
	bar.sync 	0;
	@%p5 bra 	$L__BB1_10;
	ld.shared.f32 	%f5, [_ZZN5llama13RmsNormKernelEPfPKfS2_iE9shared_ss];
	mov.u32 	%r5, %ntid.x;
	cvta.to.global.u64 	%rd2, %rd5;
	cvta.to.global.u64 	%rd3, %rd4;
$L__BB1_9:
	mul.wide.s32 	%rd9, %r30, 4;
	add.s64 	%rd10, %rd2, %rd9;
	ld.global.f32 	%f90, [%rd10];
	add.s64 	%rd11, %rd1, %rd9;
	ld.global.f32 	%f91, [%rd11];
	mul.f32 	%f92, %f5, %f91;
	mul.f32 	%f93, %f90, %f92;
	add.s64 	%rd12, %rd3, %rd9;
	st.global.f32 	[%rd12], %f93;
	add.s32 	%r30, %r30, %r5;
	setp.lt.s32 	%p6, %r30, %r8;
	@%p6 bra 	$L__BB1_9;
$L__BB1_10:
	ret;

}
	// .globl	_ZN5llama20ApplyRotaryEmbKernelEiPfS0_iii
.visible .entry _ZN5llama20ApplyRotaryEmbKernelEiPfS0_iii(
	.param .u32 _ZN5llama20ApplyRotaryEmbKernelEiPfS0_iii_param_0,
	.param .u64 .ptr .align 1 _ZN5llama20ApplyRotaryEmbKernelEiPfS0_iii_param_1,
	.param .u64 .ptr .align 1 _ZN5llama20ApplyRotaryEmbKernelEiPfS0_iii_param_2,
	.param .u32 _ZN5llama20ApplyRotaryEmbKernelEiPfS0_iii_param_3,
	.param .u32 _ZN5llama20ApplyRotaryEmbKernelEiPfS0_iii_param_4,
	.param .u32 _ZN5llama20ApplyRotaryEmbKernelEiPfS0_iii_param_5
)
{
	.local .align 4 .b8 	__local_depot2[28];
	.reg .b64 	%SP;
	.reg .b64 	%SPL;
	.reg .pred 	%p<29>;
	.reg .b32 	%r<97>;
	.reg .b32 	%f<103>;
	.reg .b64 	%rd<45>;
	.reg .b64 	%fd<5>;

	mov.u64 	%SPL, __local_depot2;
	ld.param.u32 	%r30, [_ZN5llama20ApplyRotaryEmbKernelEiPfS0_iii_param_0];
	ld.param.u64 	%rd16, [_ZN5llama20ApplyRotaryEmbKernelEiPfS0_iii_param_1];
	ld.param.u64 	%rd17, [_ZN5llama20ApplyRotaryEmbKernelEiPfS0_iii_param_2];
	ld.param.u32 	%r33, [_ZN5llama20ApplyRotaryEmbKernelEiPfS0_iii_param_3];
	ld.param.u32 	%r31, [_ZN5llama20ApplyRotaryEmbKernelEiPfS0_iii_param_4];
	ld.param.u32 	%r32, [_ZN5llama20ApplyRotaryEmbKernelEiPfS0_iii_param_5];
	add.u64 	%rd1, %SPL, 0;
	mov.u32 	%r34, %ctaid.x;
	mov.u32 	%r35, %ntid.x;
	mov.u32 	%r36, %tid.x;
	mad.lo.s32 	%r1, %r34, %r35, %r36;
	shr.u32 	%r37, %r33, 31;
	add.s32 	%r38, %r33, %r37;
	shr.s32 	%r39, %r38, 1;
	setp.ge.s32 	%p2, %r1, %r39;
	@%p2 bra 	$L__BB2_22;
	shl.b32 	%r2, %r1, 1;
	rem.s32 	%r40, %r2, %r32;
	cvt.rn.f32.s32 	%f17, %r40;
	cvt.rn.f32.s32 	%f18, %r32;
	div.rn.f32 	%f1, %f17, %f18;
	setp.eq.f32 	%p3, %f1, 0f00000000;
	mov.f32 	%f100, 0f3F800000;
	@%p3 bra 	$L__BB2_4;
	mov.f32 	%f19, 0fB0D40000;
	mov.f32 	%f20, 0f3EE68EBF;
	mul.rn.f32 	%f21, %f20, %f19;
	mov.f32 	%f22, 0f3D21D42E;
	mov.f32 	%f23, 0f3DF7B084;
	mul.rn.f32 	%f24, %f23, %f22;
	mul.f32 	%f25, %f24, 0f40400000;
	fma.rn.f32 	%f26, %f21, 0f3FB8AA3B, 0f34C28212;
	fma.rn.f32 	%f27, 0f3E4B8A05, 0f32A55E34, %f26;
	fma.rn.f32 	%f28, %f25, %f21, %f27;
	fma.rn.f32 	%f29, %f24, 0f3E4B8A05, %f28;
	mov.f32 	%f30, 0f41549694;
	add.rn.f32 	%f31, %f30, %f29;
	mul.rn.f32 	%f32, %f31, %f1;
	cvt.rni.f32.f32 	%f33, %f32;
	sub.f32 	%f34, %f32, %f33;
	neg.f32 	%f35, %f32;
	fma.rn.f32 	%f36, %f31, %f1, %f35;
	mov.f32 	%f37, 0fC1549694;
	add.rn.f32 	%f38, %f31, %f37;
	neg.f32 	%f39, %f38;
	add.rn.f32 	%f40, %f29, %f39;
	fma.rn.f32 	%f41, %f40, %f1, %f36;
	add.f32 	%f42, %f34, %f41;
	setp.gt.f32 	%p4, %f33, 0f00000000;
	selp.b32 	%r41, 0, -2097152000, %p4;
	abs.f32 	%f43, %f1;
	setp.num.f32 	%p5, %f43, %f43;
	setp.lt.f32 	%p6, %f32, 0f00000000;
	selp.f32 	%f44, 0f00000000, 0f7F800000, %p6;
	abs.f32 	%f45, %f32;
	setp.gt.f32 	%p7, %f45, 0f43180000;
	cvt.rzi.s32.f32 	%r42, %f33;
	shl.b32 	%r43, %r42, 23;
	sub.s32 	%r44, %r43, %r41;
	mov.b32 	%f46, %r44;
	add.s32 	%r45, %r41, 2130706432;
	mov.b32 	%f47, %r45;
	fma.rn.f32 	%f48, %f42, 0f391FCB8E, 0f3AAF85ED;
	fma.rn.f32 	%f49, %f48, %f42, 0f3C1D9856;
	fma.rn.f32 	%f50, %f49, %f42, 0f3D6357BB;
	fma.rn.f32 	%f51, %f50, %f42, 0f3E75FDEC;
	fma.rn.f32 	%f52, %f51, %f42, 0f3F317218;
	fma.rn.f32 	%f53, %f52, %f42, 0f3F800000;
	mul.f32 	%f54, %f53, %f47;
	mul.f32 	%f55, %f54, %f46;
	selp.f32 	%f100, %f44, %f55, %p7;
	@%p5 bra 	$L__BB2_4;
	mov.f32 	%f56, 0f461C4000;
	add.rn.f32 	%f100, %f56, %f1;
$L__BB2_4:
	rcp.rn.f32 	%f57, %f100;
	cvt.rn.f32.s32 	%f58, %r30;
	mul.f32 	%f5, %f57, %f58;
	mul.f32 	%f59, %f5, 0f3F22F983;
	cvt.rni.s32.f32 	%r96, %f59;
	cvt.rn.f32.s32 	%f60, %r96;
	fma.rn.f32 	%f61, %f60, 0fBFC90FDA, %f5;
	fma.rn.f32 	%f62, %f60, 0fB3A22168, %f61;
	fma.rn.f32 	%f102, %f60, 0fA7C234C5, %f62;
	abs.f32 	%f7, %f5;
	setp.ltu.f32 	%p8, %f7, 0f47CE4780;
	mov.u32 	%r92, %r96;
	mov.f32 	%f101, %f102;
	@%p8 bra 	$L__BB2_12;
	setp.neu.f32 	%p9, %f7, 0f7F800000;
	@%p9 bra 	$L__BB2_7;
	mov.f32 	%f65, 0f00000000;
	mul.rn.f32 	%f101, %f5, %f65;
	mov.b32 	%r92, 0;
	bra.uni 	$L__BB2_12;
$L__BB2_7:
	mov.b32 	%r4, %f5;
	shl.b32 	%r47, %r4, 8;
	or.b32  	%r5, %r47, -2147483648;
	mov.b64 	%rd41, 0;
	mov.b32 	%r89, 0;
	mov.u64 	%rd39, __cudart_i2opi_f;
	mov.u64 	%rd40, %rd1;
$L__BB2_8:
	.pragma "nounroll";
	ld.global.nc.u32 	%r48, [%rd39];
	mad.wide.u32 	%rd21, %r48, %r5, %rd41;
	shr.u64 	%rd41, %rd21, 32;
	st.local.u32 	[%rd40], %rd21;
	add.s32 	%r89, %r89, 1;
	add.s64 	%rd40, %rd40, 4;
	add.s64 	%rd39, %rd39, 4;
	setp.ne.s32 	%p10, %r89, 6;
	@%p10 bra 	$L__BB2_8;
	shr.u32 	%r49, %r4, 23;
	st.local.u32 	[%rd1+24], %rd41;
	and.b32  	%r8, %r49, 31;
	and.b32  	%r50, %r49, 224;
	add.s32 	%r51, %r50, -128;
	shr.u32 	%r52, %r51, 5;
	mul.wide.u32 	%rd22, %r52, 4;
	sub.s64 	%rd8, %rd1, %rd22;
	ld.local.u32 	%r90, [%rd8+24];
	ld.local.u32 	%r91, [%rd8+20];
	setp.eq.s32 	%p11, %r8, 0;
	@%p11 bra 	$L__BB2_11;
	shf.l.wrap.b32 	%r90, %r91, %r90, %r8;
	ld.local.u32 	%r53, [%rd8+16];
	shf.l.wrap.b32 	%r91, %r53, %r91, %r8;
$L__BB2_11:
	shr.u32 	%r54, %r90, 30;
	shf.l.wrap.b32 	%r55, %r91, %r90, 2;
	shl.b32 	%r56, %r91, 2;
	shr.u32 	%r57, %r55, 31;
	add.s32 	%r58, %r57, %r54;
	neg.s32 	%r59, %r58;
	setp.lt.s32 	%p12, %r4, 0;
	selp.b32 	%r92, %r59, %r58, %p12;
	xor.b32  	%r60, %r55, %r4;
	shr.s32 	%r61, %r55, 31;
	xor.b32  	%r62, %r61, %r55;
	xor.b32  	%r63, %r61, %r56;
	cvt.u64.u32 	%rd23, %r62;
	shl.b64 	%rd24, %rd23, 32;
	cvt.u64.u32 	%rd25, %r63;
	or.b64  	%rd26, %rd24, %rd25;
	cvt.rn.f64.s64 	%fd1, %rd26;
	mul.f64 	%fd2, %fd1, 0d3BF921FB54442D19;
	cvt.rn.f32.f64 	%f63, %fd2;
	neg.f32 	%f64, %f63;
	setp.lt.s32 	%p13, %r60, 0;
	selp.f32 	%f101, %f64, %f63, %p13;
$L__BB2_12:
	setp.ltu.f32 	%p14, %f7, 0f47CE4780;
	add.s32 	%r65, %r92, 1;
	mul.rn.f32 	%f66, %f101, %f101;
	and.b32  	%r66, %r92, 1;
	setp.eq.b32 	%p15, %r66, 1;
	selp.f32 	%f67, %f101, 0f3F800000, %p15;
	fma.rn.f32 	%f68, %f66, %f67, 0f00000000;
	fma.rn.f32 	%f69, %f66, 0f37CBAC00, 0fBAB607ED;
	selp.f32 	%f70, 0fB94D4153, %f69, %p15;
	selp.f32 	%f71, 0f3C0885E4, 0f3D2AAABB, %p15;
	fma.rn.f32 	%f72, %f70, %f66, %f71;
	selp.f32 	%f73, 0fBE2AAAA8, 0fBEFFFFFF, %p15;
	fma.rn.f32 	%f74, %f72, %f66, %f73;
	fma.rn.f32 	%f75, %f74, %f68, %f67;
	and.b32  	%r67, %r65, 2;
	setp.eq.s32 	%p16, %r67, 0;
	mov.f32 	%f76, 0f00000000;
	sub.f32 	%f77, %f76, %f75;
	selp.f32 	%f11, %f75, %f77, %p16;
	@%p14 bra 	$L__BB2_20;
	setp.neu.f32 	%p17, %f7, 0f7F800000;
	@%p17 bra 	$L__BB2_15;
	mov.f32 	%f80, 0f00000000;
	mul.rn.f32 	%f102, %f5, %f80;
	mov.b32 	%r96, 0;
	bra.uni 	$L__BB2_20;
$L__BB2_15:
	mov.b32 	%r17, %f5;
	shl.b32 	%r69, %r17, 8;
	or.b32  	%r18, %r69, -2147483648;
	mov.b64 	%rd44, 0;
	mov.b32 	%r93, 0;
	mov.u64 	%rd42, __cudart_i2opi_f;
	mov.u64 	%rd43, %rd1;
$L__BB2_16:
	.pragma "nounroll";
	ld.global.nc.u32 	%r70, [%rd42];
	mad.wide.u32 	%rd29, %r70, %r18, %rd44;
	shr.u64 	%rd44, %rd29, 32;
	st.local.u32 	[%rd43], %rd29;
	add.s32 	%r93, %r93, 1;
	add.s64 	%rd43, %rd43, 4;
	add.s64 	%rd42, %rd42, 4;
	setp.ne.s32 	%p18, %r93, 6;
	@%p18 bra 	$L__BB2_16;
	shr.u32 	%r71, %r17, 23;
	st.local.u32 	[%rd1+24], %rd44;
	and.b32  	%r21, %r71, 31;
	and.b32  	%r72, %r71, 224;
	add.s32 	%r73, %r72, -128;
	shr.u32 	%r74, %r73, 5;
	mul.wide.u32 	%rd30, %r74, 4;
	sub.s64 	%rd15, %rd1, %rd30;
	ld.local.u32 	%r94, [%rd15+24];
	ld.local.u32 	%r95, [%rd15+20];
	setp.eq.s32 	%p19, %r21, 0;
	@%p19 bra 	$L__BB2_19;
	shf.l.wrap.b32 	%r94, %r95, %r94, %r21;
	ld.local.u32 	%r75, [%rd15+16];
	shf.l.wrap.b32 	%r95, %r75, %r95, %r21;
$L__BB2_19:
	shr.u32 	%r76, %r94, 30;
	shf.l.wrap.b32 	%r77, %r95, %r94, 2;
	shl.b32 	%r78, %r95, 2;
	shr.u32 	%r79, %r77, 31;
	add.s32 	%r80, %r79, %r76;
	neg.s32 	%r81, %r80;
	setp.lt.s32 	%p20, %r17, 0;
	selp.b32 	%r96, %r81, %r80, %p20;
	xor.b32  	%r82, %r77, %r17;
	shr.s32 	%r83, %r77, 31;
	xor.b32  	%r84, %r83, %r77;
	xor.b32  	%r85, %r83, %r78;
	cvt.u64.u32 	%rd31, %r84;
	shl.b64 	%rd32, %rd31, 32;
	cvt.u64.u32 	%rd33, %r85;
	or.b64  	%rd34, %rd32, %rd33;
	cvt.rn.f64.s64 	%fd3, %rd34;
	mul.f64 	%fd4, %fd3, 0d3BF921FB54442D19;
	cvt.rn.f32.f64 	%f78, %fd4;
	neg.f32 	%f79, %f78;
	setp.lt.s32 	%p21, %r82, 0;
	selp.f32 	%f102, %f79, %f78, %p21;
$L__BB2_20:
	mul.rn.f32 	%f81, %f102, %f102;
	and.b32  	%r87, %r96, 1;
	setp.eq.b32 	%p23, %r87, 1;
	selp.f32 	%f82, 0f3F800000, %f102, %p23;
	fma.rn.f32 	%f83, %f81, %f82, 0f00000000;
	fma.rn.f32 	%f84, %f81, 0f37CBAC00, 0fBAB607ED;
	selp.f32 	%f85, %f84, 0fB94D4153, %p23;
	selp.f32 	%f86, 0f3D2AAABB, 0f3C0885E4, %p23;
	fma.rn.f32 	%f87, %f85, %f81, %f86;
	selp.f32 	%f88, 0fBEFFFFFF, 0fBE2AAAA8, %p23;
	fma.rn.f32 	%f89, %f87, %f81, %f88;
	fma.rn.f32 	%f90, %f89, %f83, %f82;
	and.b32  	%r88, %r96, 2;
	setp.eq.s32 	%p24, %r88, 0;
	mov.f32 	%f91, 0f00000000;
	sub.f32 	%f92, %f91, %f90;
	selp.f32 	%f15, %f90, %f92, %p24;
	mov.pred 	%p28, -1;
	mul.wide.s32 	%rd37, %r2, 4;
$L__BB2_21:
	setp.lt.s32 	%p26, %r2, %r31;
	selp.b64 	%rd35, %rd16, %rd17, %p28;
	cvta.to.global.u64 	%rd36, %rd35;
	add.s64 	%rd38, %rd36, %rd37;
	ld.global.f32 	%f93, [%rd38];
	ld.global.f32 	%f94, [%rd38+4];
	mul.f32 	%f95, %f11, %f93;
	mul.f32 	%f96, %f15, %f94;
	sub.f32 	%f97, %f95, %f96;
	st.global.f32 	[%rd38], %f97;
	mul.f32 	%f98, %f11, %f94;
	fma.rn.f32 	%f99, %f15, %f93, %f98;
	st.global.f32 	[%rd38+4], %f99;
	and.pred  	%p27, %p26, %p28;
	mov.pred 	%p28, 0;
	@%p27 bra 	$L__BB2_21;
$L__BB2_22:
	ret;

}
	// .globl	_ZN5llama19MultiHeadAttnKernelEiiPKfPfS2_S1_S1_iiii
.visible .entry _ZN5llama19MultiHeadAttnKernelEiiPKfPfS2_S1_S1_iiii(
	.param .u32 _ZN5llama19MultiHeadAttnKernelEiiPKfPfS2_S1_S1_iiii_param_0,
	.param .u32 _ZN5llama19MultiHeadAttnKernelEiiPKfPfS2_S1_S1_iiii_param_1,
	.param .u64 .ptr .align 1 _ZN5llama19MultiHeadAttnKernelEiiPKfPfS2_S1_S1_iiii_param_2,
	.param .u64 .ptr .align 1 _ZN5llama19MultiHeadAttnKernelEiiPKfPfS2_S1_S1_iiii_param_3,
	.param .u64 .ptr .align 1 _ZN5llama19MultiHeadAttnKernelEiiPKfPfS2_S1_S1_iiii_param_4,
	.param .u64 .ptr .align 1 _ZN5llama19MultiHeadAttnKernelEiiPKfPfS2_S1_S1_iiii_param_5,
	.param .u64 .ptr .align 1 _ZN5llama19MultiHeadAttnKernelEiiPKfPfS2_S1_S1_iiii_param_6,
	.param .u32 _ZN5llama19MultiHeadAttnKernelEiiPKfPfS2_S1_S1_iiii_param_7,
	.param .u32 _ZN5llama19MultiHeadAttnKernelEiiPKfPfS2_S1_S1_iiii_param_8,
	.param .u32 _ZN5llama19MultiHeadAttnKernelEiiPKfPfS2_S1_S1_iiii_param_9,
	.param .u32 _ZN5llama19MultiHeadAttnKernelEiiPKfPfS2_S1_S1_iiii_param_10
)
{
	.reg .pred 	%p<95>;
	.reg .b32 	%r<294>;
	.reg .b32 	%f<413>;
	.reg .b64 	%rd<195>;
	// demoted variable
	.shared .align 4 .b8 _ZZN5llama13SoftmaxDeviceEPfiE4temp[164];
	// demoted variable
	.shared .align 4 .f32 _ZZN5llama13SoftmaxDeviceEPfiE10shared_max;
	// demoted variable
	.shared .align 4 .f32 _ZZN5llama13SoftmaxDeviceEPfiE10shared_sum;
	ld.param.u32 	%r104, [_ZN5llama19MultiHeadAttnKernelEiiPKfPfS2_S1_S1_iiii_param_0];
	ld.param.u32 	%r109, [_ZN5llama19MultiHeadAttnKernelEiiPKfPfS2_S1_S1_iiii_param_1];
	ld.param.u64 	%rd20, [_ZN5llama19MultiHeadAttnKernelEiiPKfPfS2_S1_S1_iiii_param_2];
	ld.param.u64 	%rd21, [_ZN5llama19MultiHeadAttnKernelEiiPKfPfS2_S1_S1_iiii_param_3];
	ld.param.u64 	%rd22, [_ZN5llama19MultiHeadAttnKernelEiiPKfPfS2_S1_S1_iiii_param_4];
	ld.param.u64 	%rd23, [_ZN5llama19MultiHeadAttnKernelEiiPKfPfS2_S1_S1_iiii_param_5];
	ld.param.u64 	%rd24, [_ZN5llama19MultiHeadAttnKernelEiiPKfPfS2_S1_S1_iiii_param_6];
	ld.param.u32 	%r105, [_ZN5llama19MultiHeadAttnKernelEiiPKfPfS2_S1_S1_iiii_param_7];
	ld.param.u32 	%r106, [_ZN5llama19MultiHeadAttnKernelEiiPKfPfS2_S1_S1_iiii_param_8];
	ld.param.u32 	%r107, [_ZN5llama19MultiHeadAttnKernelEiiPKfPfS2_S1_S1_iiii_param_9];
	ld.param.u32 	%r108, [_ZN5llama19MultiHeadAttnKernelEiiPKfPfS2_S1_S1_iiii_param_10];
	cvta.to.global.u64 	%rd1, %rd22;
	cvta.to.global.u64 	%rd2, %rd24;
	cvta.to.global.u64 	%rd3, %rd23;
	cvta.to.global.u64 	%rd4, %rd20;
	cvta.to.global.u64 	%rd5, %rd21;
	mov.u32 	%r1, %ctaid.x;
	mul.lo.s32 	%r110, %r107, %r1;
	cvt.s64.s32 	%rd6, %r110;
	mul.lo.s32 	%r2, %r109, %r1;
	mul.wide.s32 	%rd25, %r2, 4;
	add.s64 	%rd7, %rd5, %rd25;
	mov.u32 	%r279, %tid.x;
	mov.u32 	%r4, %ntid.x;
	setp.gt.s32 	%p1, %r279, %r104;
	@%p1 bra 	$L__BB3_20;
	setp.lt.s32 	%p2, %r107, 1;
	cvt.rn.f32.s32 	%f48, %r107;
	sqrt.rn.f32 	%f1, %f48;
	@%p2 bra 	$L__BB3_15;
	and.b32  	%r5, %r107, 7;
	add.s32 	%r6, %r5, -1;
	and.b32  	%r7, %r107, 3;
	and.b32  	%r8, %r107, 2147483640;
	and.b32  	%r9, %r107, 1;
	div.s32 	%r126, %r1, %r106;
	mul.lo.s32 	%r127, %r126, %r107;
	cvt.s64.s32 	%rd36, %r127;
	cvt.s64.s32 	%rd37, %r108;
	add.s64 	%rd8, %rd37, %rd36;
	mov.u32 	%r257, %r279;
$L__BB3_3:
	setp.lt.u32 	%p8, %r107, 8;
	mul.lo.s32 	%r129, %r257, %r105;
	cvt.s64.s32 	%rd38, %r129;
	add.s64 	%rd9, %rd8, %rd38;
	mov.f32 	%f393, 0f00000000;
	mov.b32 	%r260, 0;
	@%p8 bra 	$L__BB3_6;
	mov.f32 	%f393, 0f00000000;
	mov.b32 	%r258, 0;
$L__BB3_5:
	.pragma "nounroll";
	cvt.u64.u32 	%rd39, %r258;
	add.s64 	%rd40, %rd39, %rd6;
	shl.b64 	%rd41, %rd40, 2;
	add.s64 	%rd42, %rd4, %rd41;
	ld.global.f32 	%f53, [%rd42];
	add.s64 	%rd43, %rd9, %rd39;
	shl.b64 	%rd44, %rd43, 2;
	add.s64 	%rd45, %rd3, %rd44;
	ld.global.f32 	%f54, [%rd45];
	fma.rn.f32 	%f55, %f53, %f54, %f393;
	ld.global.f32 	%f56, [%rd42+4];
	ld.global.f32 	%f57, [%rd45+4];
	fma.rn.f32 	%f58, %f56, %f57, %f55;
	ld.global.f32 	%f59, [%rd42+8];
	ld.global.f32 	%f60, [%rd45+8];
	fma.rn.f32 	%f61, %f59, %f60, %f58;
	ld.global.f32 	%f62, [%rd42+12];
	ld.global.f32 	%f63, [%rd45+12];
	fma.rn.f32 	%f64, %f62, %f63, %f61;
	ld.global.f32 	%f65, [%rd42+16];
	ld.global.f32 	%f66, [%rd45+16];
	fma.rn.f32 	%f67, %f65, %f66, %f64;
	ld.global.f32 	%f68, [%rd42+20];
	ld.global.f32 	%f69, [%rd45+20];
	fma.rn.f32 	%f70, %f68, %f69, %f67;
	ld.global.f32 	%f71, [%rd42+24];
	ld.global.f32 	%f72, [%rd45+24];
	fma.rn.f32 	%f73, %f71, %f72, %f70;
	ld.global.f32 	%f74, [%rd42+28];
	ld.global.f32 	%f75, [%rd45+28];
	fma.rn.f32 	%f393, %f74, %f75, %f73;
	add.s32 	%r258, %r258, 8;
	setp.ne.s32 	%p9, %r258, %r8;
	mov.u32 	%r260, %r8;
	@%p9 bra 	$L__BB3_5;
$L__BB3_6:
	setp.eq.s32 	%p10, %r5, 0;
	@%p10 bra 	$L__BB3_14;
	setp.lt.u32 	%p11, %r6, 3;
	@%p11 bra 	$L__BB3_9;
	cvt.u64.u32 	%rd46, %r260;
	add.s64 	%rd47, %rd46, %rd6;
	shl.b64 	%rd48, %rd47, 2;
	add.s64 	%rd49, %rd4, %rd48;
	ld.global.f32 	%f77, [%rd49];
	add.s64 	%rd50, %rd9, %rd46;
	shl.b64 	%rd51, %rd50, 2;
	add.s64 	%rd52, %rd3, %rd51;
	ld.global.f32 	%f78, [%rd52];
	fma.rn.f32 	%f79, %f77, %f78, %f393;
	ld.global.f32 	%f80, [%rd49+4];
	ld.global.f32 	%f81, [%rd52+4];
	fma.rn.f32 	%f82, %f80, %f81, %f79;
	ld.global.f32 	%f83, [%rd49+8];
	ld.global.f32 	%f84, [%rd52+8];
	fma.rn.f32 	%f85, %f83, %f84, %f82;
	ld.global.f32 	%f86, [%rd49+12];
	ld.global.f32 	%f87, [%rd52+12];
	fma.rn.f32 	%f393, %f86, %f87, %f85;
	add.s32 	%r260, %r260, 4;
$L__BB3_9:
	setp.eq.s32 	%p12, %r7, 0;
	@%p12 bra 	$L__BB3_14;
	setp.eq.s32 	%p13, %r7, 1;
	@%p13 bra 	$L__BB3_12;
	cvt.u64.u32 	%rd53, %r260;
	add.s64 	%rd54, %rd53, %rd6;
	shl.b64 	%rd55, %rd54, 2;
	add.s64 	%rd56, %rd4, %rd55;
	ld.global.f32 	%f89, [%rd56];
	add.s64 	%rd57, %rd9, %rd53;
	shl.b64 	%rd58, %rd57, 2;
	add.s64 	%rd59, %rd3, %rd58;
	ld.global.f32 	%f90, [%rd59];
	fma.rn.f32 	%f91, %f89, %f90, %f393;
	ld.global.f32 	%f92, [%rd56+4];
	ld.global.f32 	%f93, [%rd59+4];
	fma.rn.f32 	%f393, %f92, %f93, %f91;
	add.s32 	%r260, %r260, 2;
$L__BB3_12:
	setp.eq.s32 	%p14, %r9, 0;
	@%p14 bra 	$L__BB3_14;
	cvt.u64.u32 	%rd60, %r260;
	add.s64 	%rd61, %rd60, %rd6;
	shl.b64 	%rd62, %rd61, 2;
	add.s64 	%rd63, %rd4, %rd62;
	ld.global.f32 	%f94, [%rd63];
	add.s64 	%rd64, %rd9, %rd60;
	shl.b64 	%rd65, %rd64, 2;
	add.s64 	%rd66, %rd3, %rd65;
	ld.global.f32 	%f95, [%rd66];
	fma.rn.f32 	%f393, %f94, %f95, %f393;
$L__BB3_14:
	div.rn.f32 	%f96, %f393, %f1;
	mul.wide.u32 	%rd67, %r257, 4;
	add.s64 	%rd68, %rd7, %rd67;
	st.global.f32 	[%rd68], %f96;
	add.s32 	%r257, %r257, %r4;
	setp.gt.s32 	%p15, %r257, %r104;
	@%p15 bra 	$L__BB3_20;
	bra.uni 	$L__BB3_3;
$L__BB3_15:
	mov.f32 	%f49, 0f00000000;
	div.rn.f32 	%f14, %f49, %f1;
	add.s32 	%r111, %r279, %r4;
	add.s32 	%r112, %r111, -1;
	max.u32 	%r113, %r104, %r112;
	sub.s32 	%r114, %r113, %r111;
	add.s32 	%r115, %r114, 1;
	setp.ne.s32 	%p3, %r115, 0;
	selp.u32 	%r116, 1, 0, %p3;
	selp.s32 	%r117, -1, 0, %p3;
	add.s32 	%r118, %r115, %r117;
	div.u32 	%r119, %r118, %r4;
	add.s32 	%r19, %r119, %r116;
	and.b32  	%r120, %r19, 3;
	setp.eq.s32 	%p4, %r120, 3;
	mov.u32 	%r264, %r279;
	@%p4 bra 	$L__BB3_18;
	add.s32 	%r122, %r19, 1;
	and.b32  	%r20, %r122, 3;
	mov.b32 	%r263, 0;
	mov.u32 	%r264, %r279;
$L__BB3_17:
	.pragma "nounroll";
	mul.wide.u32 	%rd26, %r264, 4;
	add.s64 	%rd27, %rd7, %rd26;
	st.global.f32 	[%rd27], %f14;
	add.s32 	%r264, %r264, %r4;
	add.s32 	%r263, %r263, 1;
	setp.ne.s32 	%p5, %r263, %r20;
	@%p5 bra 	$L__BB3_17;
$L__BB3_18:
	setp.lt.u32 	%p6, %r19, 3;
	@%p6 bra 	$L__BB3_20;
$L__BB3_19:
	mul.wide.u32 	%rd28, %r264, 4;
	add.s64 	%rd29, %rd7, %rd28;
	st.global.f32 	[%rd29], %f14;
	add.s32 	%r123, %r264, %r4;
	mul.wide.u32 	%rd30, %r123, 4;
	add.s64 	%rd31, %rd7, %rd30;
	st.global.f32 	[%rd31], %f14;
	add.s32 	%r124, %r123, %r4;
	mul.wide.u32 	%rd32, %r124, 4;
	add.s64 	%rd33, %rd7, %rd32;
	st.global.f32 	[%rd33], %f14;
	add.s32 	%r125, %r124, %r4;
	mul.wide.u32 	%rd34, %r125, 4;
	add.s64 	%rd35, %rd7, %rd34;
	st.global.f32 	[%rd35], %f14;
	add.s32 	%r264, %r125, %r4;
	setp.le.s32 	%p7, %r264, %r104;
	@%p7 bra 	$L__BB3_19;
$L__BB3_20:
	setp.gt.s32 	%p16, %r279, %r104;
	bar.sync 	0;
	mov.f32 	%f399, 0fFF800000;
	@%p16 bra 	$L__BB3_22;
	mul.wide.u32 	%rd69, %r279, 4;
	add.s64 	%rd70, %rd7, %rd69;
	ld.global.f32 	%f399, [%rd70];
$L__BB3_22:
	add.s32 	%r28, %r279, %r4;
	setp.gt.s32 	%p17, %r28, %r104;
	@%p17 bra 	$L__BB3_28;
	shl.b32 	%r131, %r4, 1;
	add.s32 	%r132, %r28, %r4;
	add.s32 	%r133, %r132, -1;
	max.s32 	%r134, %r104, %r133;
	sub.s32 	%r135, %r134, %r279;
	add.s32 	%r136, %r135, 1;
	setp.ne.s32 	%p18, %r136, %r131;
	selp.u32 	%r137, 1, 0, %p18;
	or.b32  	%r138, %r131, %r137;
	sub.s32 	%r139, %r136, %r138;
	div.u32 	%r140, %r139, %r4;
	add.s32 	%r29, %r140, %r137;
	and.b32  	%r141, %r29, 3;
	setp.eq.s32 	%p19, %r141, 3;
	mov.u32 	%r268, %r28;
	@%p19 bra 	$L__BB3_26;
	add.s32 	%r143, %r29, 1;
	and.b32  	%r30, %r143, 3;
	mov.b32 	%r267, 0;
	mov.u32 	%r268, %r28;
$L__BB3_25:
	.pragma "nounroll";
	mul.wide.u32 	%rd71, %r268, 4;
	add.s64 	%rd72, %rd7, %rd71;
	ld.global.f32 	%f99, [%rd72];
	max.f32 	%f399, %f399, %f99;
	add.s32 	%r268, %r268, %r4;
	add.s32 	%r267, %r267, 1;
	setp.ne.s32 	%p20, %r267, %r30;
	@%p20 bra 	$L__BB3_25;
$L__BB3_26:
	setp.lt.u32 	%p21, %r29, 3;
	@%p21 bra 	$L__BB3_28;
$L__BB3_27:
	mul.wide.u32 	%rd73, %r268, 4;
	add.s64 	%rd74, %rd7, %rd73;
	ld.global.f32 	%f100, [%rd74];
	max.f32 	%f101, %f399, %f100;
	add.s32 	%r144, %r268, %r4;
	mul.wide.u32 	%rd75, %r144, 4;
	add.s64 	%rd76, %rd7, %rd75;
	ld.global.f32 	%f102, [%rd76];
	max.f32 	%f103, %f101, %f102;
	add.s32 	%r145, %r144, %r4;
	mul.wide.u32 	%rd77, %r145, 4;
	add.s64 	%rd78, %rd7, %rd77;
	ld.global.f32 	%f104, [%rd78];
	max.f32 	%f105, %f103, %f104;
	add.s32 	%r146, %r145, %r4;
	mul.wide.u32 	%rd79, %r146, 4;
	add.s64 	%rd80, %rd7, %rd79;
	ld.global.f32 	%f106, [%rd80];
	max.f32 	%f399, %f105, %f106;
	add.s32 	%r268, %r146, %r4;
	setp.le.s32 	%p22, %r268, %r104;
	@%p22 bra 	$L__BB3_27;
$L__BB3_28:
	// begin inline asm
	mov.u32 %r147, %laneid;
	// end inline asm
	mov.b32 	%r149, %f399;
	mov.b32 	%r150, 1;
	mov.b32 	%r171, 31;
	mov.b32 	%r172, -1;
	// begin inline asm
	shfl.sync.down.b32 %r148, %r149, %r150, %r171, %r172;
	// end inline asm
	mov.b32 	%f107, %r148;
	setp.gt.s32 	%p23, %r147, 30;
	setp.lt.f32 	%p24, %f399, %f107;
	selp.f32 	%f108, %f107, %f399, %p24;
	selp.f32 	%f109, %f399, %f108, %p23;
	mov.b32 	%r154, %f109;
	mov.b32 	%r155, 2;
	// begin inline asm
	shfl.sync.down.b32 %r153, %r154, %r155, %r171, %r172;
	// end inline asm
	mov.b32 	%f110, %r153;
	setp.gt.s32 	%p25, %r147, 29;
	setp.lt.f32 	%p26, %f109, %f110;
	selp.f32 	%f111, %f110, %f109, %p26;
	selp.f32 	%f112, %f109, %f111, %p25;
	mov.b32 	%r159, %f112;
	mov.b32 	%r160, 4;
	// begin inline asm
	shfl.sync.down.b32 %r158, %r159, %r160, %r171, %r172;
	// end inline asm
	mov.b32 	%f113, %r158;
	setp.gt.s32 	%p27, %r147, 27;
	setp.lt.f32 	%p28, %f112, %f113;
	selp.f32 	%f114, %f113, %f112, %p28;
	selp.f32 	%f115, %f112, %f114, %p27;
	mov.b32 	%r164, %f115;
	mov.b32 	%r165, 8;
	// begin inline asm
	shfl.sync.down.b32 %r163, %r164, %r165, %r171, %r172;
	// end inline asm
	mov.b32 	%f116, %r163;
	setp.gt.s32 	%p29, %r147, 23;
	setp.lt.f32 	%p30, %f115, %f116;
	selp.f32 	%f117, %f116, %f115, %p30;
	selp.f32 	%f24, %f115, %f117, %p29;
	mov.b32 	%r169, %f24;
	mov.b32 	%r170, 16;
	// begin inline asm
	shfl.sync.down.b32 %r168, %r169, %r170, %r171, %r172;
	// end inline asm
	mov.b32 	%f118, %r168;
	setp.lt.f32 	%p31, %f24, %f118;
	selp.f32 	%f25, %f118, %f24, %p31;
	setp.ne.s32 	%p32, %r147, 0;
	shr.u32 	%r173, %r279, 3;
	and.b32  	%r174, %r173, 124;
	mov.u32 	%r175, _ZZN5llama13SoftmaxDeviceEPfiE4temp;
	add.s32 	%r176, %r175, %r174;
	add.s32 	%r39, %r176, 32;
	@%p32 bra 	$L__BB3_30;
	st.shared.f32 	[%r39], %f25;
$L__BB3_30:
	bar.sync 	0;
	setp.ne.s32 	%p33, %r279, 0;
	@%p33 bra 	$L__BB3_32;
	setp.gt.s32 	%p34, %r147, 15;
	selp.f32 	%f119, %f24, %f25, %p34;
	ld.shared.f32 	%f120, [_ZZN5llama13SoftmaxDeviceEPfiE4temp+36];
	setp.lt.f32 	%p35, %f119, %f120;
	selp.f32 	%f121, %f120, %f119, %p35;
	ld.shared.f32 	%f122, [_ZZN5llama13SoftmaxDeviceEPfiE4temp+40];
	setp.lt.f32 	%p36, %f121, %f122;
	selp.f32 	%f123, %f122, %f121, %p36;
	ld.shared.f32 	%f124, [_ZZN5llama13SoftmaxDeviceEPfiE4temp+44];
	setp.lt.f32 	%p37, %f123, %f124;
	selp.f32 	%f125, %f124, %f123, %p37;
	ld.shared.f32 	%f126, [_ZZN5llama13SoftmaxDeviceEPfiE4temp+48];
	setp.lt.f32 	%p38, %f125, %f126;
	selp.f32 	%f127, %f126, %f125, %p38;
	ld.shared.f32 	%f128, [_ZZN5llama13SoftmaxDeviceEPfiE4temp+52];
	setp.lt.f32 	%p39, %f127, %f128;
	selp.f32 	%f129, %f128, %f127, %p39;
	ld.shared.f32 	%f130, [_ZZN5llama13SoftmaxDeviceEPfiE4temp+56];
	setp.lt.f32 	%p40, %f129, %f130;
	selp.f32 	%f131, %f130, %f129, %p40;
	ld.shared.f32 	%f132, [_ZZN5llama13SoftmaxDeviceEPfiE4temp+60];
	setp.lt.f32 	%p41, %f131, %f132;
	selp.f32 	%f133, %f132, %f131, %p41;
	ld.shared.f32 	%f134, [_ZZN5llama13SoftmaxDeviceEPfiE4temp+64];
	setp.lt.f32 	%p42, %f133, %f134;
	selp.f32 	%f135, %f134, %f133, %p42;
	ld.shared.f32 	%f136, [_ZZN5llama13SoftmaxDeviceEPfiE4temp+68];
	setp.lt.f32 	%p43, %f135, %f136;
	selp.f32 	%f137, %f136, %f135, %p43;
	ld.shared.f32 	%f138, [_ZZN5llama13SoftmaxDeviceEPfiE4temp+72];
	setp.lt.f32 	%p44, %f137, %f138;
	selp.f32 	%f139, %f138, %f137, %p44;
	ld.shared.f32 	%f140, [_ZZN5llama13SoftmaxDeviceEPfiE4temp+76];
	setp.lt.f32 	%p45, %f139, %f140;
	selp.f32 	%f141, %f140, %f139, %p45;
	ld.shared.f32 	%f142, [_ZZN5llama13SoftmaxDeviceEPfiE4temp+80];
	setp.lt.f32 	%p46, %f141, %f142;
	selp.f32 	%f143, %f142, %f141, %p46;
	ld.shared.f32 	%f144, [_ZZN5llama13SoftmaxDeviceEPfiE4temp+84];
	setp.lt.f32 	%p47, %f143, %f144;
	selp.f32 	%f145, %f144, %f143, %p47;
	ld.shared.f32 	%f146, [_ZZN5llama13SoftmaxDeviceEPfiE4temp+88];
	setp.lt.f32 	%p48, %f145, %f146;
	selp.f32 	%f147, %f146, %f145, %p48;
	ld.shared.f32 	%f148, [_ZZN5llama13SoftmaxDeviceEPfiE4temp+92];
	setp.lt.f32 	%p49, %f147, %f148;
	selp.f32 	%f149, %f148, %f147, %p49;
	ld.shared.f32 	%f150, [_ZZN5llama13SoftmaxDeviceEPfiE4temp+96];
	setp.lt.f32 	%p50, %f149, %f150;
	selp.f32 	%f151, %f150, %f149, %p50;
	ld.shared.f32 	%f152, [_ZZN5llama13SoftmaxDeviceEPfiE4temp+100];
	setp.lt.f32 	%p51, %f151, %f152;
	selp.f32 	%f153, %f152, %f151, %p51;
	ld.shared.f32 	%f154, [_ZZN5llama13SoftmaxDeviceEPfiE4temp+104];
	setp.lt.f32 	%p52, %f153, %f154;
	selp.f32 	%f155, %f154, %f153, %p52;
	ld.shared.f32 	%f156, [_ZZN5llama13SoftmaxDeviceEPfiE4temp+108];
	setp.lt.f32 	%p53, %f155, %f156;
	selp.f32 	%f157, %f156, %f155, %p53;
	ld.shared.f32 	%f158, [_ZZN5llama13SoftmaxDeviceEPfiE4temp+112];
	setp.lt.f32 	%p54, %f157, %f158;
	selp.f32 	%f159, %f158, %f157, %p54;
	ld.shared.f32 	%f160, [_ZZN5llama13SoftmaxDeviceEPfiE4temp+116];
	setp.lt.f32 	%p55, %f159, %f160;
	selp.f32 	%f161, %f160, %f159, %p55;
	ld.shared.f32 	%f162, [_ZZN5llama13SoftmaxDeviceEPfiE4temp+120];
	setp.lt.f32 	%p56, %f161, %f162;
	selp.f32 	%f163, %f162, %f161, %p56;
	ld.shared.f32 	%f164, [_ZZN5llama13SoftmaxDeviceEPfiE4temp+124];
	setp.lt.f32 	%p57, %f163, %f164;
	selp.f32 	%f165, %f164, %f163, %p57;
	ld.shared.f32 	%f166, [_ZZN5llama13SoftmaxDeviceEPfiE4temp+128];
	setp.lt.f32 	%p58, %f165, %f166;
	selp.f32 	%f167, %f166, %f165, %p58;
	ld.shared.f32 	%f168, [_ZZN5llama13SoftmaxDeviceEPfiE4temp+132];
	setp.lt.f32 	%p59, %f167, %f168;
	selp.f32 	%f169, %f168, %f167, %p59;
	ld.shared.f32 	%f170, [_ZZN5llama13SoftmaxDeviceEPfiE4temp+136];
	setp.lt.f32 	%p60, %f169, %f170;
	selp.f32 	%f171, %f170, %f169, %p60;
	ld.shared.f32 	%f172, [_ZZN5llama13SoftmaxDeviceEPfiE4temp+140];
	setp.lt.f32 	%p61, %f171, %f172;
	selp.f32 	%f173, %f172, %f171, %p61;
	ld.shared.f32 	%f174, [_ZZN5llama13SoftmaxDeviceEPfiE4temp+144];
	setp.lt.f32 	%p62, %f173, %f174;
	selp.f32 	%f175, %f174, %f173, %p62;
	ld.shared.f32 	%f176, [_ZZN5llama13SoftmaxDeviceEPfiE4temp+148];
	setp.lt.f32 	%p63, %f175, %f176;
	selp.f32 	%f177, %f176, %f175, %p63;
	ld.shared.f32 	%f178, [_ZZN5llama13SoftmaxDeviceEPfiE4temp+152];
	setp.lt.f32 	%p64, %f177, %f178;
	selp.f32 	%f179, %f178, %f177, %p64;
	ld.shared.f32 	%f180, [_ZZN5llama13SoftmaxDeviceEPfiE4temp+156];
	setp.lt.f32 	%p65, %f179, %f180;
	selp.f32 	%f181, %f180, %f179, %p65;
	st.shared.f32 	[_ZZN5llama13SoftmaxDeviceEPfiE10shared_max], %f181;
$L__BB3_32:
	setp.gt.s32 	%p66, %r279, %r104;
	bar.sync 	0;
	mov.f32 	%f404, 0f00000000;
	@%p66 bra 	$L__BB3_38;
	ld.shared.f32 	%f26, [_ZZN5llama13SoftmaxDeviceEPfiE10shared_max];
	add.s32 	%r177, %r28, -1;
	max.s32 	%r178, %r104, %r177;
	sub.s32 	%r179, %r178, %r28;
	add.s32 	%r180, %r179, 1;
	setp.ne.s32 	%p67, %r180, 0;
	selp.u32 	%r181, 1, 0, %p67;
	selp.s32 	%r182, -1, 0, %p67;
	add.s32 	%r183, %r180, %r182;
	div.u32 	%r184, %r183, %r4;
	add.s32 	%r40, %r184, %r181;
	and.b32  	%r185, %r40, 3;
	setp.eq.s32 	%p68, %r185, 3;
	mov.f32 	%f404, 0f00000000;
	mov.u32 	%r272, %r279;
	@%p68 bra 	$L__BB3_36;
	add.s32 	%r187, %r40, 1;
	and.b32  	%r41, %r187, 3;
	mov.b32 	%r271, 0;
	mov.f32 	%f404, 0f00000000;
	mov.u32 	%r272, %r279;
$L__BB3_35:
	.pragma "nounroll";
	mul.wide.u32 	%rd81, %r272, 4;
	add.s64 	%rd82, %rd7, %rd81;
	ld.global.f32 	%f186, [%rd82];
	sub.f32 	%f187, %f186, %f26;
	fma.rn.f32 	%f188, %f187, 0f3BBB989D, 0f3F000000;
	cvt.sat.f32.f32 	%f189, %f188;
	mov.f32 	%f190, 0f4B400001;
	mov.f32 	%f191, 0f437C0000;
	fma.rm.f32 	%f192, %f189, %f191, %f190;
	add.f32 	%f193, %f192, 0fCB40007F;
	neg.f32 	%f194, %f193;
	fma.rn.f32 	%f195, %f187, 0f3FB8AA3B, %f194;
	fma.rn.f32 	%f196, %f187, 0f32A57060, %f195;
	mov.b32 	%r188, %f192;
	shl.b32 	%r189, %r188, 23;
	mov.b32 	%f197, %r189;
	ex2.approx.ftz.f32 	%f198, %f196;
	mul.f32 	%f199, %f198, %f197;
	st.global.f32 	[%rd82], %f199;
	add.f32 	%f404, %f404, %f199;
	add.s32 	%r272, %r272, %r4;
	add.s32 	%r271, %r271, 1;
	setp.ne.s32 	%p69, %r271, %r41;
	@%p69 bra 	$L__BB3_35;
$L__BB3_36:
	setp.lt.u32 	%p70, %r40, 3;
	@%p70 bra 	$L__BB3_38;
$L__BB3_37:
	mul.wide.u32 	%rd83, %r272, 4;
	add.s64 	%rd84, %rd7, %rd83;
	ld.global.f32 	%f200, [%rd84];
	sub.f32 	%f201, %f200, %f26;
	fma.rn.f32 	%f202, %f201, 0f3BBB989D, 0f3F000000;
	cvt.sat.f32.f32 	%f203, %f202;
	mov.f32 	%f204, 0f4B400001;
	mov.f32 	%f205, 0f437C0000;
	fma.rm.f32 	%f206, %f203, %f205, %f204;
	add.f32 	%f207, %f206, 0fCB40007F;
	neg.f32 	%f208, %f207;
	fma.rn.f32 	%f209, %f201, 0f3FB8AA3B, %f208;
	fma.rn.f32 	%f210, %f201, 0f32A57060, %f209;
	mov.b32 	%r190, %f206;
	shl.b32 	%r191, %r190, 23;
	mov.b32 	%f211, %r191;
	ex2.approx.ftz.f32 	%f212, %f210;
	mul.f32 	%f213, %f212, %f211;
	st.global.f32 	[%rd84], %f213;
	add.f32 	%f214, %f404, %f213;
	add.s32 	%r192, %r272, %r4;
	mul.wide.u32 	%rd85, %r192, 4;
	add.s64 	%rd86, %rd7, %rd85;
	ld.global.f32 	%f215, [%rd86];
	sub.f32 	%f216, %f215, %f26;
	fma.rn.f32 	%f217, %f216, 0f3BBB989D, 0f3F000000;
	cvt.sat.f32.f32 	%f218, %f217;
	fma.rm.f32 	%f219, %f218, %f205, %f204;
	add.f32 	%f220, %f219, 0fCB40007F;
	neg.f32 	%f221, %f220;
	fma.rn.f32 	%f222, %f216, 0f3FB8AA3B, %f221;
	fma.rn.f32 	%f223, %f216, 0f32A57060, %f222;
	mov.b32 	%r193, %f219;
	shl.b32 	%r194, %r193, 23;
	mov.b32 	%f224, %r194;
	ex2.approx.ftz.f32 	%f225, %f223;
	mul.f32 	%f226, %f225, %f224;
	st.global.f32 	[%rd86], %f226;
	add.f32 	%f227, %f214, %f226;
	add.s32 	%r195, %r192, %r4;
	mul.wide.u32 	%rd87, %r195, 4;
	add.s64 	%rd88, %rd7, %rd87;
	ld.global.f32 	%f228, [%rd88];
	sub.f32 	%f229, %f228, %f26;
	fma.rn.f32 	%f230, %f229, 0f3BBB989D, 0f3F000000;
	cvt.sat.f32.f32 	%f231, %f230;
	fma.rm.f32 	%f232, %f231, %f205, %f204;
	add.f32 	%f233, %f232, 0fCB40007F;
	neg.f32 	%f234, %f233;
	fma.rn.f32 	%f235, %f229, 0f3FB8AA3B, %f234;
	fma.rn.f32 	%f236, %f229, 0f32A57060, %f235;
	mov.b32 	%r196, %f232;
	shl.b32 	%r197, %r196, 23;
	mov.b32 	%f237, %r197;
	ex2.approx.ftz.f32 	%f238, %f236;
	mul.f32 	%f239, %f238, %f237;
	st.global.f32 	[%rd88], %f239;
	add.f32 	%f240, %f227, %f239;
	add.s32 	%r198, %r195, %r4;
	mul.wide.u32 	%rd89, %r198, 4;
	add.s64 	%rd90, %rd7, %rd89;
	ld.global.f32 	%f241, [%rd90];
	sub.f32 	%f242, %f241, %f26;
	fma.rn.f32 	%f243, %f242, 0f3BBB989D, 0f3F000000;
	cvt.sat.f32.f32 	%f244, %f243;
	fma.rm.f32 	%f245, %f244, %f205, %f204;
	add.f32 	%f246, %f245, 0fCB40007F;
	neg.f32 	%f247, %f246;
	fma.rn.f32 	%f248, %f242, 0f3FB8AA3B, %f247;
	fma.rn.f32 	%f249, %f242, 0f32A57060, %f248;
	mov.b32 	%r199, %f245;
	shl.b32 	%r200, %r199, 23;
	mov.b32 	%f250, %r200;
	ex2.approx.ftz.f32 	%f251, %f249;
	mul.f32 	%f252, %f251, %f250;
	st.global.f32 	[%rd90], %f252;
	add.f32 	%f404, %f240, %f252;
	add.s32 	%r272, %r198, %r4;
	setp.le.s32 	%p71, %r272, %r104;
	@%p71 bra 	$L__BB3_37;
$L__BB3_38:
	setp.ne.s32 	%p72, %r147, 0;
	mov.b32 	%r201, 1;
	mov.b32 	%r214, 31;
	mov.b32 	%r215, -1;
	// begin inline asm
	{  .reg .f32 r0;  .reg .pred p;  shfl.sync.down.b32 r0|p, %f404, %r201, %r214, %r215;  @p add.f32 r0, r0, %f404;  mov.f32 %f253, r0;}
	// end inline asm
	mov.b32 	%r204, 2;
	// begin inline asm
	{  .reg .f32 r0;  .reg .pred p;  shfl.sync.down.b32 r0|p, %f253, %r204, %r214, %r215;  @p add.f32 r0, r0, %f253;  mov.f32 %f256, r0;}
	// end inline asm
	mov.b32 	%r207, 4;
	// begin inline asm
	{  .reg .f32 r0;  .reg .pred p;  shfl.sync.down.b32 r0|p, %f256, %r207, %r214, %r215;  @p add.f32 r0, r0, %f256;  mov.f32 %f259, r0;}
	// end inline asm
	mov.b32 	%r210, 8;
	// begin inline asm
	{  .reg .f32 r0;  .reg .pred p;  shfl.sync.down.b32 r0|p, %f259, %r210, %r214, %r215;  @p add.f32 r0, r0, %f259;  mov.f32 %f262, r0;}
	// end inline asm
	mov.b32 	%r213, 16;
	// begin inline asm
	{  .reg .f32 r0;  .reg .pred p;  shfl.sync.down.b32 r0|p, %f262, %r213, %r214, %r215;  @p add.f32 r0, r0, %f262;  mov.f32 %f265, r0;}
	// end inline asm
	@%p72 bra 	$L__BB3_40;
	st.shared.f32 	[%r39], %f265;
$L__BB3_40:
	setp.ne.s32 	%p73, %r279, 0;
	bar.sync 	0;
	@%p73 bra 	$L__BB3_42;
	ld.shared.f32 	%f268, [_ZZN5llama13SoftmaxDeviceEPfiE4temp+36];
	add.f32 	%f269, %f265, %f268;
	ld.shared.f32 	%f270, [_ZZN5llama13SoftmaxDeviceEPfiE4temp+40];
	add.f32 	%f271, %f269, %f270;
	ld.shared.f32 	%f272, [_ZZN5llama13SoftmaxDeviceEPfiE4temp+44];
	add.f32 	%f273, %f271, %f272;
	ld.shared.f32 	%f274, [_ZZN5llama13SoftmaxDeviceEPfiE4temp+48];
	add.f32 	%f275, %f273, %f274;
	ld.shared.f32 	%f276, [_ZZN5llama13SoftmaxDeviceEPfiE4temp+52];
	add.f32 	%f277, %f275, %f276;
	ld.shared.f32 	%f278, [_ZZN5llama13SoftmaxDeviceEPfiE4temp+56];
	add.f32 	%f279, %f277, %f278;
	ld.shared.f32 	%f280, [_ZZN5llama13SoftmaxDeviceEPfiE4temp+60];
	add.f32 	%f281, %f279, %f280;
	ld.shared.f32 	%f282, [_ZZN5llama13SoftmaxDeviceEPfiE4temp+64];
	add.f32 	%f283, %f281, %f282;
	ld.shared.f32 	%f284, [_ZZN5llama13SoftmaxDeviceEPfiE4temp+68];
	add.f32 	%f285, %f283, %f284;
	ld.shared.f32 	%f286, [_ZZN5llama13SoftmaxDeviceEPfiE4temp+72];
	add.f32 	%f287, %f285, %f286;
	ld.shared.f32 	%f288, [_ZZN5llama13SoftmaxDeviceEPfiE4temp+76];
	add.f32 	%f289, %f287, %f288;
	ld.shared.f32 	%f290, [_ZZN5llama13SoftmaxDeviceEPfiE4temp+80];
	add.f32 	%f291, %f289, %f290;
	ld.shared.f32 	%f292, [_ZZN5llama13SoftmaxDeviceEPfiE4temp+84];
	add.f32 	%f293, %f291, %f292;
	ld.shared.f32 	%f294, [_ZZN5llama13SoftmaxDeviceEPfiE4temp+88];
	add.f32 	%f295, %f293, %f294;
	ld.shared.f32 	%f296, [_ZZN5llama13SoftmaxDeviceEPfiE4temp+92];
	add.f32 	%f297, %f295, %f296;
	ld.shared.f32 	%f298, [_ZZN5llama13SoftmaxDeviceEPfiE4temp+96];
	add.f32 	%f299, %f297, %f298;
	ld.shared.f32 	%f300, [_ZZN5llama13SoftmaxDeviceEPfiE4temp+100];
	add.f32 	%f301, %f299, %f300;
	ld.shared.f32 	%f302, [_ZZN5llama13SoftmaxDeviceEPfiE4temp+104];
	add.f32 	%f303, %f301, %f302;
	ld.shared.f32 	%f304, [_ZZN5llama13SoftmaxDeviceEPfiE4temp+108];
	add.f32 	%f305, %f303, %f304;
	ld.shared.f32 	%f306, [_ZZN5llama13SoftmaxDeviceEPfiE4temp+112];
	add.f32 	%f307, %f305, %f306;
	ld.shared.f32 	%f308, [_ZZN5llama13SoftmaxDeviceEPfiE4temp+116];
	add.f32 	%f309, %f307, %f308;
	ld.shared.f32 	%f310, [_ZZN5llama13SoftmaxDeviceEPfiE4temp+120];
	add.f32 	%f311, %f309, %f310;
	ld.shared.f32 	%f312, [_ZZN5llama13SoftmaxDeviceEPfiE4temp+124];
	add.f32 	%f313, %f311, %f312;
	ld.shared.f32 	%f314, [_ZZN5llama13SoftmaxDeviceEPfiE4temp+128];
	add.f32 	%f315, %f313, %f314;
	ld.shared.f32 	%f316, [_ZZN5llama13SoftmaxDeviceEPfiE4temp+132];
	add.f32 	%f317, %f315, %f316;
	ld.shared.f32 	%f318, [_ZZN5llama13SoftmaxDeviceEPfiE4temp+136];
	add.f32 	%f319, %f317, %f318;
	ld.shared.f32 	%f320, [_ZZN5llama13SoftmaxDeviceEPfiE4temp+140];
	add.f32 	%f321, %f319, %f320;
	ld.shared.f32 	%f322, [_ZZN5llama13SoftmaxDeviceEPfiE4temp+144];
	add.f32 	%f323, %f321, %f322;
	ld.shared.f32 	%f324, [_ZZN5llama13SoftmaxDeviceEPfiE4temp+148];
	add.f32 	%f325, %f323, %f324;
	ld.shared.f32 	%f326, [_ZZN5llama13SoftmaxDeviceEPfiE4temp+152];
	add.f32 	%f327, %f325, %f326;
	ld.shared.f32 	%f328, [_ZZN5llama13SoftmaxDeviceEPfiE4temp+156];
	add.f32 	%f329, %f327, %f328;
	st.shared.f32 	[_ZZN5llama13SoftmaxDeviceEPfiE10shared_sum], %f329;
$L__BB3_42:
	setp.gt.s32 	%p74, %r279, %r104;
	bar.sync 	0;
	@%p74 bra 	$L__BB3_48;
	ld.shared.f32 	%f35, [_ZZN5llama13SoftmaxDeviceEPfiE10shared_sum];
	add.s32 	%r216, %r28, -1;
	max.s32 	%r217, %r104, %r216;
	sub.s32 	%r218, %r217, %r28;
	add.s32 	%r219, %r218, 1;
	setp.ne.s32 	%p75, %r219, 0;
	selp.u32 	%r220, 1, 0, %p75;
	selp.s32 	%r221, -1, 0, %p75;
	add.s32 	%r222, %r219, %r221;
	div.u32 	%r223, %r222, %r4;
	add.s32 	%r49, %r223, %r220;
	and.b32  	%r224, %r49, 3;
	setp.eq.s32 	%p76, %r224, 3;
	mov.u32 	%r276, %r279;
	@%p76 bra 	$L__BB3_46;
	add.s32 	%r226, %r49, 1;
	and.b32  	%r50, %r226, 3;
	mov.b32 	%r275, 0;
	mov.u32 	%r276, %r279;
$L__BB3_45:
	.pragma "nounroll";
	mul.wide.u32 	%rd91, %r276, 4;
	add.s64 	%rd92, %rd7, %rd91;
	ld.global.f32 	%f330, [%rd92];
	div.rn.f32 	%f331, %f330, %f35;
	st.global.f32 	[%rd92], %f331;
	add.s32 	%r276, %r276, %r4;
	add.s32 	%r275, %r275, 1;
	setp.ne.s32 	%p77, %r275, %r50;
	@%p77 bra 	$L__BB3_45;
$L__BB3_46:
	setp.lt.u32 	%p78, %r49, 3;
	@%p78 bra 	$L__BB3_48;
$L__BB3_47:
	mul.wide.u32 	%rd93, %r276, 4;
	add.s64 	%rd94, %rd7, %rd93;
	ld.global.f32 	%f332, [%rd94];
	div.rn.f32 	%f333, %f332, %f35;
	st.global.f32 	[%rd94], %f333;
	add.s32 	%r227, %r276, %r4;
	mul.wide.u32 	%rd95, %r227, 4;
	add.s64 	%rd96, %rd7, %rd95;
	ld.global.f32 	%f334, [%rd96];
	div.rn.f32 	%f335, %f334, %f35;
	st.global.f32 	[%rd96], %f335;
	add.s32 	%r228, %r227, %r4;
	mul.wide.u32 	%rd97, %r228, 4;
	add.s64 	%rd98, %rd7, %rd97;
	ld.global.f32 	%f336, [%rd98];
	div.rn.f32 	%f337, %f336, %f35;
	st.global.f32 	[%rd98], %f337;
	add.s32 	%r229, %r228, %r4;
	mul.wide.u32 	%rd99, %r229, 4;
	add.s64 	%rd100, %rd7, %rd99;
	ld.global.f32 	%f338, [%rd100];
	div.rn.f32 	%f339, %f338, %f35;
	st.global.f32 	[%rd100], %f339;
	add.s32 	%r276, %r229, %r4;
	setp.le.s32 	%p79, %r276, %r104;
	@%p79 bra 	$L__BB3_47;
$L__BB3_48:
	bar.sync 	0;
	setp.ge.s32 	%p80, %r279, %r107;
	@%p80 bra 	$L__BB3_68;
	setp.gt.s32 	%p81, %r104, -1;
	@%p81 bra 	$L__BB3_55;
	max.s32 	%r244, %r107, %r28;
	setp.lt.s32 	%p90, %r28, %r107;
	selp.u32 	%r245, 1, 0, %p90;
	add.s32 	%r246, %r28, %r245;
	sub.s32 	%r247, %r244, %r246;
	div.u32 	%r248, %r247, %r4;
	add.s32 	%r58, %r248, %r245;
	and.b32  	%r249, %r58, 3;
	setp.eq.s32 	%p91, %r249, 3;
	@%p91 bra 	$L__BB3_53;
	add.s32 	%r250, %r58, 1;
	and.b32  	%r251, %r250, 3;
	cvt.u64.u32 	%rd174, %r279;
	add.s64 	%rd175, %rd6, %rd174;
	shl.b64 	%rd176, %rd175, 2;
	add.s64 	%rd193, %rd1, %rd176;
	mul.wide.u32 	%rd11, %r4, 4;
	neg.s32 	%r278, %r251;
	mad.lo.s32 	%r279, %r4, %r251, %r279;
$L__BB3_52:
	.pragma "nounroll";
	mov.b32 	%r252, 0;
	st.global.u32 	[%rd193], %r252;
	add.s64 	%rd193, %rd193, %rd11;
	add.s32 	%r278, %r278, 1;
	setp.ne.s32 	%p92, %r278, 0;
	@%p92 bra 	$L__BB3_52;
$L__BB3_53:
	setp.lt.u32 	%p93, %r58, 3;
	@%p93 bra 	$L__BB3_68;
$L__BB3_54:
	cvt.u64.u32 	%rd177, %r279;
	add.s64 	%rd178, %rd177, %rd6;
	shl.b64 	%rd179, %rd178, 2;
	add.s64 	%rd180, %rd1, %rd179;
	mov.b32 	%r253, 0;
	st.global.u32 	[%rd180], %r253;
	add.s32 	%r254, %r279, %r4;
	cvt.u64.u32 	%rd181, %r254;
	add.s64 	%rd182, %rd181, %rd6;
	shl.b64 	%rd183, %rd182, 2;
	add.s64 	%rd184, %rd1, %rd183;
	st.global.u32 	[%rd184], %r253;
	add.s32 	%r255, %r254, %r4;
	cvt.u64.u32 	%rd185, %r255;
	add.s64 	%rd186, %rd185, %rd6;
	shl.b64 	%rd187, %rd186, 2;
	add.s64 	%rd188, %rd1, %rd187;
	st.global.u32 	[%rd188], %r253;
	add.s32 	%r256, %r255, %r4;
	cvt.u64.u32 	%rd189, %r256;
	add.s64 	%rd190, %rd189, %rd6;
	shl.b64 	%rd191, %rd190, 2;
	add.s64 	%rd192, %rd1, %rd191;
	st.global.u32 	[%rd192], %r253;
	add.s32 	%r279, %r256, %r4;
	setp.lt.s32 	%p94, %r279, %r107;
	@%p94 bra 	$L__BB3_54;
	bra.uni 	$L__BB3_68;
$L__BB3_55:
	cvt.s64.s32 	%rd101, %r108;
	add.s32 	%r230, %r104, 1;
	and.b32  	%r66, %r230, 7;
	div.s32 	%r231, %r1, %r106;
	mul.lo.s32 	%r232, %r231, %r107;
	cvt.s64.s32 	%rd102, %r232;
	add.s64 	%rd14, %rd101, %rd102;
	and.b32  	%r67, %r230, -8;
	and.b32  	%r68, %r230, 3;
	and.b32  	%r69, %r104, 3;
	and.b32  	%r70, %r104, 1;
	neg.s32 	%r71, %r67;
	shl.b32 	%r72, %r105, 3;
	mul.lo.s32 	%r73, %r105, 7;
	mul.lo.s32 	%r74, %r105, 5;
	mul.lo.s32 	%r75, %r105, 3;
	shl.b32 	%r76, %r105, 1;
	mul.wide.s32 	%rd103, %r2, 4;
	add.s64 	%rd104, %rd103, %rd5;
	add.s64 	%rd15, %rd104, 16;
$L__BB3_56:
	setp.lt.u32 	%p82, %r104, 7;
	cvt.u64.u32 	%rd16, %r279;
	add.s64 	%rd17, %rd14, %rd16;
	mov.f32 	%f412, 0f00000000;
	mov.b32 	%r292, 0;
	@%p82 bra 	$L__BB3_59;
	mul.lo.s32 	%r287, %r105, 6;
	shl.b32 	%r285, %r105, 2;
	mov.f32 	%f412, 0f00000000;
	mov.b32 	%r289, 0;
	mov.u32 	%r282, %r105;
	mov.u64 	%rd194, %rd15;
	mov.u32 	%r283, %r76;
	mov.u32 	%r284, %r75;
	mov.u32 	%r286, %r74;
	mov.u32 	%r288, %r73;
	mov.u32 	%r290, %r71;
$L__BB3_58:
	.pragma "nounroll";
	cvt.s64.s32 	%rd105, %r289;
	ld.global.f32 	%f343, [%rd194+-16];
	add.s64 	%rd106, %rd17, %rd105;
	shl.b64 	%rd107, %rd106, 2;
	add.s64 	%rd108, %rd2, %rd107;
	ld.global.f32 	%f344, [%rd108];
	fma.rn.f32 	%f345, %f343, %f344, %f412;
	cvt.s64.s32 	%rd109, %r282;
	ld.global.f32 	%f346, [%rd194+-12];
	add.s64 	%rd110, %rd17, %rd109;
	shl.b64 	%rd111, %rd110, 2;
	add.s64 	%rd112, %rd2, %rd111;
	ld.global.f32 	%f347, [%rd112];
	fma.rn.f32 	%f348, %f346, %f347, %f345;
	cvt.s64.s32 	%rd113, %r283;
	ld.global.f32 	%f349, [%rd194+-8];
	add.s64 	%rd114, %rd17, %rd113;
	shl.b64 	%rd115, %rd114, 2;
	add.s64 	%rd116, %rd2, %rd115;
	ld.global.f32 	%f350, [%rd116];
	fma.rn.f32 	%f351, %f349, %f350, %f348;
	cvt.s64.s32 	%rd117, %r284;
	ld.global.f32 	%f352, [%rd194+-4];
	add.s64 	%rd118, %rd17, %rd117;
	shl.b64 	%rd119, %rd118, 2;
	add.s64 	%rd120, %rd2, %rd119;
	ld.global.f32 	%f353, [%rd120];
	fma.rn.f32 	%f354, %f352, %f353, %f351;
	cvt.s64.s32 	%rd121, %r285;
	ld.global.f32 	%f355, [%rd194];
	add.s64 	%rd122, %rd17, %rd121;
	shl.b64 	%rd123, %rd122, 2;
	add.s64 	%rd124, %rd2, %rd123;
	ld.global.f32 	%f356, [%rd124];
	fma.rn.f32 	%f357, %f355, %f356, %f354;
	cvt.s64.s32 	%rd125, %r286;
	ld.global.f32 	%f358, [%rd194+4];
	add.s64 	%rd126, %rd17, %rd125;
	shl.b64 	%rd127, %rd126, 2;
	add.s64 	%rd128, %rd2, %rd127;
	ld.global.f32 	%f359, [%rd128];
	fma.rn.f32 	%f360, %f358, %f359, %f357;
	cvt.s64.s32 	%rd129, %r287;
	ld.global.f32 	%f361, [%rd194+8];
	add.s64 	%rd130, %rd17, %rd129;
	shl.b64 	%rd131, %rd130, 2;
	add.s64 	%rd132, %rd2, %rd131;
	ld.global.f32 	%f362, [%rd132];
	fma.rn.f32 	%f363, %f361, %f362, %f360;
	cvt.s64.s32 	%rd133, %r288;
	ld.global.f32 	%f364, [%rd194+12];
	add.s64 	%rd134, %rd17, %rd133;
	shl.b64 	%rd135, %rd134, 2;
	add.s64 	%rd136, %rd2, %rd135;
	ld.global.f32 	%f365, [%rd136];
	fma.rn.f32 	%f412, %f364, %f365, %f363;
	add.s32 	%r290, %r290, 8;
	add.s32 	%r289, %r289, %r72;
	add.s32 	%r288, %r288, %r72;
	add.s32 	%r287, %r287, %r72;
	add.s32 	%r286, %r286, %r72;
	add.s32 	%r285, %r285, %r72;
	add.s32 	%r284, %r284, %r72;
	add.s32 	%r283, %r283, %r72;
	add.s64 	%rd194, %rd194, 32;
	add.s32 	%r282, %r282, %r72;
	setp.ne.s32 	%p83, %r290, 0;
	mov.u32 	%r292, %r67;
	@%p83 bra 	$L__BB3_58;
$L__BB3_59:
	setp.eq.s32 	%p84, %r66, 0;
	@%p84 bra 	$L__BB3_67;
	add.s32 	%r235, %r66, -1;
	setp.lt.u32 	%p85, %r235, 3;
	@%p85 bra 	$L__BB3_62;
	mul.lo.s32 	%r236, %r292, %r105;
	cvt.s64.s32 	%rd137, %r236;
	mul.wide.u32 	%rd138, %r292, 4;
	add.s64 	%rd139, %rd7, %rd138;
	ld.global.f32 	%f367, [%rd139];
	add.s64 	%rd140, %rd17, %rd137;
	shl.b64 	%rd141, %rd140, 2;
	add.s64 	%rd142, %rd2, %rd141;
	ld.global.f32 	%f368, [%rd142];
	fma.rn.f32 	%f369, %f367, %f368, %f412;
	add.s32 	%r237, %r236, %r105;
	cvt.s64.s32 	%rd143, %r237;
	ld.global.f32 	%f370, [%rd139+4];
	add.s64 	%rd144, %rd17, %rd143;
	shl.b64 	%rd145, %rd144, 2;
	add.s64 	%rd146, %rd2, %rd145;
	ld.global.f32 	%f371, [%rd146];
	fma.rn.f32 	%f372, %f370, %f371, %f369;
	add.s32 	%r238, %r237, %r105;
	cvt.s64.s32 	%rd147, %r238;
	ld.global.f32 	%f373, [%rd139+8];
	add.s64 	%rd148, %rd17, %rd147;
	shl.b64 	%rd149, %rd148, 2;
	add.s64 	%rd150, %rd2, %rd149;
	ld.global.f32 	%f374, [%rd150];
	fma.rn.f32 	%f375, %f373, %f374, %f372;
	add.s32 	%r239, %r238, %r105;
	cvt.s64.s32 	%rd151, %r239;
	ld.global.f32 	%f376, [%rd139+12];
	add.s64 	%rd152, %rd17, %rd151;
	shl.b64 	%rd153, %rd152, 2;
	add.s64 	%rd154, %rd2, %rd153;
	ld.global.f32 	%f377, [%rd154];
	fma.rn.f32 	%f412, %f376, %f377, %f375;
	add.s32 	%r292, %r292, 4;
$L__BB3_62:
	setp.eq.s32 	%p86, %r68, 0;
	@%p86 bra 	$L__BB3_67;
	setp.eq.s32 	%p87, %r69, 0;
	@%p87 bra 	$L__BB3_65;
	mul.lo.s32 	%r240, %r292, %r105;
	cvt.s64.s32 	%rd155, %r240;
	mul.wide.u32 	%rd156, %r292, 4;
	add.s64 	%rd157, %rd7, %rd156;
	ld.global.f32 	%f379, [%rd157];
	add.s64 	%rd158, %rd17, %rd155;
	shl.b64 	%rd159, %rd158, 2;
	add.s64 	%rd160, %rd2, %rd159;
	ld.global.f32 	%f380, [%rd160];
	fma.rn.f32 	%f381, %f379, %f380, %f412;
	add.s32 	%r241, %r240, %r105;
	cvt.s64.s32 	%rd161, %r241;
	ld.global.f32 	%f382, [%rd157+4];
	add.s64 	%rd162, %rd17, %rd161;
	shl.b64 	%rd163, %rd162, 2;
	add.s64 	%rd164, %rd2, %rd163;
	ld.global.f32 	%f383, [%rd164];
	fma.rn.f32 	%f412, %f382, %f383, %f381;
	add.s32 	%r292, %r292, 2;
$L__BB3_65:
	setp.ne.s32 	%p88, %r70, 0;
	@%p88 bra 	$L__BB3_67;
	mul.lo.s32 	%r242, %r292, %r105;
	cvt.s64.s32 	%rd165, %r242;
	mul.wide.u32 	%rd166, %r292, 4;
	add.s64 	%rd167, %rd7, %rd166;
	ld.global.f32 	%f384, [%rd167];
	add.s64 	%rd168, %rd17, %rd165;
	shl.b64 	%rd169, %rd168, 2;
	add.s64 	%rd170, %rd2, %rd169;
	ld.global.f32 	%f385, [%rd170];
	fma.rn.f32 	%f412, %f384, %f385, %f412;
$L__BB3_67:
	cvt.u32.u64 	%r243, %rd16;
	add.s64 	%rd171, %rd16, %rd6;
	shl.b64 	%rd172, %rd171, 2;
	add.s64 	%rd173, %rd1, %rd172;
	st.global.f32 	[%rd173], %f412;
	add.s32 	%r279, %r243, %r4;
	setp.lt.s32 	%p89, %r279, %r107;
	@%p89 bra 	$L__BB3_56;
$L__BB3_68:
	ret;

}
	// .globl	_ZN5llama12SwiGLUKernelEPfPKfi
.visible .entry _ZN5llama12SwiGLUKernelEPfPKfi(
	.param .u64 .ptr .align 1 _ZN5llama12SwiGLUKernelEPfPKfi_param_0,
	.param .u64 .ptr .align 1 _ZN5llama12SwiGLUKernelEPfPKfi_param_1,
	.param .u32 _ZN5llama12SwiGLUKernelEPfPKfi_param_2
)
{
	.reg .pred 	%p<2>;
	.reg .b32 	%r<8>;
	.reg .b32 	%f<18>;
	.reg .b64 	%rd<8>;

	ld.param.u64 	%rd1, [_ZN5llama12SwiGLUKernelEPfPKfi_param_0];
	ld.param.u64 	%rd2, [_ZN5llama12SwiGLUKernelEPfPKfi_param_1];
	ld.param.u32 	%r2, [_ZN5llama12SwiGLUKernelEPfPKfi_param_2];
	mov.u32 	%r3, %ctaid.x;
	mov.u32 	%r4, %ntid.x;
	mov.u32 	%r5, %tid.x;
	mad.lo.s32 	%r1, %r3, %r4, %r5;
	setp.ge.s32 	%p1, %r1, %r2;
	@%p1 bra 	$L__BB4_2;
	cvta.to.global.u64 	%rd3, %rd1;
	cvta.to.global.u64 	%rd4, %rd2;
	mul.wide.s32 	%rd5, %r1, 4;
	add.s64 	%rd6, %rd3, %rd5;
	ld.global.f32 	%f1, [%rd6];
	fma.rn.f32 	%f2, %f1, 0fBBBB989D, 0f3F000000;
	cvt.sat.f32.f32 	%f3, %f2;
	mov.f32 	%f4, 0f4B400001;
	mov.f32 	%f5, 0f437C0000;
	fma.rm.f32 	%f6, %f3, %f5, %f4;
	add.f32 	%f7, %f6, 0fCB40007F;
	neg.f32 	%f8, %f7;
	fma.rn.f32 	%f9, %f1, 0fBFB8AA3B, %f8;
	fma.rn.f32 	%f10, %f1, 0fB2A57060, %f9;
	mov.b32 	%r6, %f6;
	shl.b32 	%r7, %r6, 23;
	mov.b32 	%f11, %r7;
	ex2.approx.ftz.f32 	%f12, %f10;
	fma.rn.f32 	%f13, %f12, %f11, 0f3F800000;
	rcp.rn.f32 	%f14, %f13;
	mul.f32 	%f15, %f1, %f14;
	add.s64 	%rd7, %rd4, %rd5;
	ld.global.f32 	%f16, [%rd7];
	mul.f32 	%f17, %f16, %f15;
	st.global.f32 	[%rd6], %f17;
$L__BB4_2:
	ret;

}
	// .globl	_ZN5llama11AccumKernelEPfPKfi
.visible .entry _ZN5llama11AccumKernelEPfPKfi(
	.param .u64 .ptr .align 1 _ZN5llama11AccumKernelEPfPKfi_param_0,
	.param .u64 .ptr .align 1 _ZN5llama11AccumKernelEPfPKfi_param_1,
	.param .u32 _ZN5llama11AccumKernelEPfPKfi_param_2
)
{
	.reg .pred 	%p<2>;
	.reg .b32 	%r<6>;
	.reg .b32 	%f<4>;
	.reg .b64 	%rd<8>;

	ld.param.u64 	%rd1, [_ZN5llama11AccumKernelEPfPKfi_param_0];
	ld.param.u64 	%rd2, [_ZN5llama11AccumKernelEPfPKfi_param_1];
	ld.param.u32 	%r2, [_ZN5llama11AccumKernelEPfPKfi_param_2];
	mov.u32 	%r3, %ctaid.x;
	mov.u32 	%r4, %ntid.x;
	mov.u32 	%r5, %tid.x;
	mad.lo.s32 	%r1, %r3, %r4, %r5;
	setp.ge.s32 	%p1, %r1, %r2;
	@%p1 bra 	$L__BB5_2;
	cvta.to.global.u64 	%rd3, %rd2;
	cvta.to.global.u64 	%rd4, %rd1;
	mul.wide.s32 	%rd5, %r1, 4;
	add.s64 	%rd6, %rd3, %rd5;
	ld.global.f32 	%f1, [%rd6];
	add.s64 	%rd7, %rd4, %rd5;
	ld.global.f32 	%f2, [%rd7];
	add.f32 	%f3, %f1, %f2;
	st.global.f32 	[%rd7], %f3;
$L__BB5_2:
	ret;

}


// ===== COMPILED SASS (sm_100) =====

	.target	sm_100

	.elftype	@"ET_EXEC"


//--------------------- .note.nv.tkinfo           --------------------------
	.section	.note.nv.tkinfo,"",@"SHT_NOTE"
	.sectionflags	@"SHF_NOTE_NV_TKINFO"
	.tkinfo
        /*0018*/ 	.word	0x00000002
        /*0030*/ 	.string	""
        /*0030*/ 	.string	"ptxas"
        /*0030*/ 	.string	"Cuda compilation tools, release 13.0, V13.0.88"
        /*0030*/ 	.string	"Build cuda_13.0.r13.0/compiler.36424714_0"
        /*0030*/ 	.string	"-arch sm_100 -m 64 "



//--------------------- .note.nv.cuinfo           --------------------------
	.section	.note.nv.cuinfo,"",@"SHT_NOTE"
	.sectionflags	@"SHF_NOTE_NV_CUINFO"
        /*0018*/ 	.short	0x0002
        /*001a*/ 	.short	0x0064
        /*001c*/ 	.short	0x0082
	.zero		2


//--------------------- .nv.info                  --------------------------
	.section	.nv.info,"",@"SHT_CUDA_INFO"
	.align	4


	//----- nvinfo : EIATTR_REGCOUNT
	.align		4
        /*0000*/ 	.byte	0x04, 0x2f
        /*0002*/ 	.short	(.L_42 - .L_41)
	.align		4
.L_41:
        /*0004*/ 	.word	index@(_ZN3cub18CUB_300001_SM_10006detail11EmptyKernelIvEEvv)
        /*0008*/ 	.word	0x00000004


	//----- nvinfo : EIATTR_FRAME_SIZE
	.align		4
.L_42:
        /*000c*/ 	.byte	0x04, 0x11
        /*000e*/ 	.short	(.L_44 - .L_43)
	.align		4
.L_43:
        /*0010*/ 	.word	index@(_ZN3cub18CUB_300001_SM_10006detail11EmptyKernelIvEEvv)
        /*0014*/ 	.word	0x00000000


	//----- nvinfo : EIATTR_REGCOUNT
	.align		4
.L_44:
        /*0018*/ 	.byte	0x04, 0x2f
        /*001a*/ 	.short	(.L_46 - .L_45)
	.align		4
.L_45:
        /*001c*/ 	.word	index@(_ZN5llama13RmsNormKernelEPfPKfS2_i)
        /*0020*/ 	.word	0x00000016


	//----- nvinfo : EIATTR_FRAME_SIZE
	.align		4
.L_46:
        /*0024*/ 	.byte	0x04, 0x11
        /*0026*/ 	.short	(.L_48 - .L_47)
	.align		4
.L_47:
        /*0028*/ 	.word	index@($__internal_5_$__cuda_sm3x_div_rn_noftz_f32_slowpath)
        /*002c*/ 	.word	0x00000000


	//----- nvinfo : EIATTR_FRAME_SIZE
	.align		4
.L_48:
        /*0030*/ 	.byte	0x04, 0x11
        /*0032*/ 	.short	(.L_50 - .L_49)
	.align		4
.L_49:
        /*0034*/ 	.word	index@(_ZN5llama13RmsNormKernelEPfPKfS2_i)
        /*0038*/ 	.word	0x00000000


	//----- nvinfo : EIATTR_REGCOUNT
	.align		4
.L_50:
        /*003c*/ 	.byte	0x04, 0x2f
        /*003e*/ 	.short	(.L_52 - .L_51)
	.align		4
.L_51:
        /*0040*/ 	.word	index@(_ZN5llama20ApplyRotaryEmbKernelEiPfS0_iii)
        /*0044*/ 	.word	0x00000012


	//----- nvinfo : EIATTR_FRAME_SIZE
	.align		4
.L_52:
        /*0048*/ 	.byte	0x04, 0x11
        /*004a*/ 	.short	(.L_54 - .L_53)
	.align		4
.L_53:
        /*004c*/ 	.word	index@($__internal_4_$__cuda_sm3x_div_rn_noftz_f32_slowpath)
        /*0050*/ 	.word	0x00000020


	//----- nvinfo : EIATTR_FRAME_SIZE
	.align		4
.L_54:
        /*0054*/ 	.byte	0x04, 0x11
        /*0056*/ 	.short	(.L_56 - .L_55)
	.align		4
.L_55:
        /*0058*/ 	.word	index@($__internal_3_$__cuda_sm20_rcp_rn_f32_slowpath)
        /*005c*/ 	.word	0x00000020


	//----- nvinfo : EIATTR_FRAME_SIZE
	.align		4
.L_56:
        /*0060*/ 	.byte	0x04, 0x11
        /*0062*/ 	.short	(.L_58 - .L_57)
	.align		4
.L_57:
        /*0064*/ 	.word	index@(_ZN5llama20ApplyRotaryEmbKernelEiPfS0_iii)
        /*0068*/ 	.word	0x00000020


	//----- nvinfo : EIATTR_REGCOUNT
	.align		4
.L_58:
        /*006c*/ 	.byte	0x04, 0x2f
        /*006e*/ 	.short	(.L_60 - .L_59)
	.align		4
.L_59:
        /*0070*/ 	.word	index@(_ZN5llama19MultiHeadAttnKernelEiiPKfPfS2_S1_S1_iiii)
        /*0074*/ 	.word	0x00000020


	//----- nvinfo : EIATTR_FRAME_SIZE
	.align		4
.L_60:
        /*0078*/ 	.byte	0x04, 0x11
        /*007a*/ 	.short	(.L_62 - .L_61)
	.align		4
.L_61:
        /*007c*/ 	.word	index@($__internal_2_$__cuda_sm3x_div_rn_noftz_f32_slowpath)
        /*0080*/ 	.word	0x00000000


	//----- nvinfo : EIATTR_FRAME_SIZE
	.align		4
.L_62:
        /*0084*/ 	.byte	0x04, 0x11
        /*0086*/ 	.short	(.L_64 - .L_63)
	.align		4
.L_63:
        /*0088*/ 	.word	index@($__internal_1_$__cuda_sm20_sqrt_rn_f32_slowpath)
        /*008c*/ 	.word	0x00000000


	//----- nvinfo : EIATTR_FRAME_SIZE
	.align		4
.L_64:
        /*0090*/ 	.byte	0x04, 0x11
        /*0092*/ 	.short	(.L_66 - .L_65)
	.align		4
.L_65:
        /*0094*/ 	.word	index@(_ZN5llama19MultiHeadAttnKernelEiiPKfPfS2_S1_S1_iiii)
        /*0098*/ 	.word	0x00000000


	//----- nvinfo : EIATTR_REGCOUNT
	.align		4
.L_66:
        /*009c*/ 	.byte	0x04, 0x2f
        /*009e*/ 	.short	(.L_68 - .L_67)
	.align		4
.L_67:
        /*00a0*/ 	.word	index@(_ZN5llama12SwiGLUKernelEPfPKfi)
        /*00a4*/ 	.word	0x00000011


	//----- nvinfo : EIATTR_FRAME_SIZE
	.align		4
.L_68:
        /*00a8*/ 	.byte	0x04, 0x11
        /*00aa*/ 	.short	(.L_70 - .L_69)
	.align		4
.L_69:
        /*00ac*/ 	.word	index@($__internal_0_$__cuda_sm20_rcp_rn_f32_slowpath)
        /*00b0*/ 	.word	0x00000000


	//----- nvinfo : EIATTR_FRAME_SIZE
	.align		4
.L_70:
        /*00b4*/ 	.byte	0x04, 0x11
        /*00b6*/ 	.short	(.L_72 - .L_71)
	.align		4
.L_71:
        /*00b8*/ 	.word	index@(_ZN5llama12SwiGLUKernelEPfPKfi)
        /*00bc*/ 	.word	0x00000000


	//----- nvinfo : EIATTR_REGCOUNT
	.align		4
.L_72:
        /*00c0*/ 	.byte	0x04, 0x2f
        /*00c2*/ 	.short	(.L_74 - .L_73)
	.align		4
.L_73:
        /*00c4*/ 	.word	index@(_ZN5llama11AccumKernelEPfPKfi)
        /*00c8*/ 	.word	0x0000000a


	//----- nvinfo : EIATTR_FRAME_SIZE
	.align		4
.L_74:
        /*00cc*/ 	.byte	0x04, 0x11
        /*00ce*/ 	.short	(.L_76 - .L_75)
	.align		4
.L_75:
        /*00d0*/ 	.word	index@(_ZN5llama11AccumKernelEPfPKfi)
        /*00d4*/ 	.word	0x00000000


	//----- nvinfo : EIATTR_MIN_STACK_SIZE
	.align		4
.L_76:
        /*00d8*/ 	.byte	0x04, 0x12
        /*00da*/ 	.short	(.L_78 - .L_77)
	.align		4
.L_77:
        /*00dc*/ 	.word	index@(_ZN5llama11AccumKernelEPfPKfi)
        /*00e0*/ 	.word	0x00000000


	//----- nvinfo : EIATTR_MIN_STACK_SIZE
	.align		4
.L_78:
        /*00e4*/ 	.byte	0x04, 0x12
        /*00e6*/ 	.short	(.L_80 - .L_79)
	.align		4
.L_79:
        /*00e8*/ 	.word	index@(_ZN5llama12SwiGLUKernelEPfPKfi)
        /*00ec*/ 	.word	0x00000000


	//----- nvinfo : EIATTR_MIN_STACK_SIZE
	.align		4
.L_80:
        /*00f0*/ 	.byte	0x04, 0x12
        /*00f2*/ 	.short	(.L_82 - .L_81)
	.align		4
.L_81:
        /*00f4*/ 	.word	index@(_ZN5llama19MultiHeadAttnKernelEiiPKfPfS2_S1_S1_iiii)
        /*00f8*/ 	.word	0x00000000


	//----- nvinfo : EIATTR_MIN_STACK_SIZE
	.align		4
.L_82:
        /*00fc*/ 	.byte	0x04, 0x12
        /*00fe*/ 	.short	(.L_84 - .L_83)
	.align		4
.L_83:
        /*0100*/ 	.word	index@(_ZN5llama20ApplyRotaryEmbKernelEiPfS0_iii)
        /*0104*/ 	.word	0x00000020


	//----- nvinfo : EIATTR_MIN_STACK_SIZE
	.align		4
.L_84:
        /*0108*/ 	.byte	0x04, 0x12
        /*010a*/ 	.short	(.L_86 - .L_85)
	.align		4
.L_85:
        /*010c*/ 	.word	index@(_ZN5llama13RmsNormKernelEPfPKfS2_i)
        /*0110*/ 	.word	0x00000000


	//----- nvinfo : EIATTR_MIN_STACK_SIZE
	.align		4
.L_86:
        /*0114*/ 	.byte	0x04, 0x12
        /*0116*/ 	.short	(.L_88 - .L_87)
	.align		4
.L_87:
        /*0118*/ 	.word	index@(_ZN3cub18CUB_300001_SM_10006detail11EmptyKernelIvEEvv)
        /*011c*/ 	.word	0x00000000
.L_88:


//--------------------- .nv.compat                --------------------------
	.section	.nv.compat,"",@"SHT_CUDA_COMPAT_INFO"
	.align	4
        /*0000*/ 	.byte	0x02, 0x09, 0x00, 0x00, 0x02, 0x02, 0x01, 0x00, 0x02, 0x05, 0x05, 0x00, 0x03, 0x07, 0x01, 0x01
        /*0010*/ 	.byte	0x02, 0x03, 0x00, 0x00, 0x02, 0x06, 0x01, 0x00, 0x04, 0x0b, 0x08, 0x00, 0x01, 0x00, 0x00, 0x00
        /*0020*/ 	.byte	0x00, 0x00, 0x00, 0x00


//--------------------- .nv.info._ZN5llama11AccumKernelEPfPKfi --------------------------
	.section	.nv.info._ZN5llama11AccumKernelEPfPKfi,"",@"SHT_CUDA_INFO"
	.sectionflags	@""
	.align	4


	//----- nvinfo : EIATTR_CUDA_API_VERSION
	.align		4
        /*0000*/ 	.byte	0x04, 0x37
        /*0002*/ 	.short	(.L_90 - .L_89)
.L_89:
        /*0004*/ 	.word	0x00000082


	//----- nvinfo : EIATTR_KPARAM_INFO
	.align		4
.L_90:
        /*0008*/ 	.byte	0x04, 0x17
        /*000a*/ 	.short	(.L_92 - .L_91)
.L_91:
        /*000c*/ 	.word	0x00000000
        /*0010*/ 	.short	0x0002
        /*0012*/ 	.short	0x0010
        /*0014*/ 	.byte	0x00, 0xf0, 0x11, 0x00


	//----- nvinfo : EIATTR_KPARAM_INFO
	.align		4
.L_92:
        /*0018*/ 	.byte	0x04, 0x17
        /*001a*/ 	.short	(.L_94 - .L_93)
.L_93:
        /*001c*/ 	.word	0x00000000
        /*0020*/ 	.short	0x0001
        /*0022*/ 	.short	0x0008
        /*0024*/ 	.byte	0x00, 0xf5, 0x21, 0x00


	//----- nvinfo : EIATTR_KPARAM_INFO
	.align		4
.L_94:
        /*0028*/ 	.byte	0x04, 0x17
        /*002a*/ 	.short	(.L_96 - .L_95)
.L_95:
        /*002c*/ 	.word	0x00000000
        /*0030*/ 	.short	0x0000
        /*0032*/ 	.short	0x0000
        /*0034*/ 	.byte	0x00, 0xf5, 0x21, 0x00


	//----- nvinfo : EIATTR_SPARSE_MMA_MASK
	.align		4
.L_96:
        /*0038*/ 	.byte	0x03, 0x50
        /*003a*/ 	.short	0x0000


	//----- nvinfo : EIATTR_MAXREG_COUNT
	.align		4
        /*003c*/ 	.byte	0x03, 0x1b
        /*003e*/ 	.short	0x00ff


	//----- nvinfo : EIATTR_MERCURY_ISA_VERSION
	.align		4
        /*0040*/ 	.byte	0x03, 0x5f
        /*0042*/ 	.short	0x0101


	//----- nvinfo : EIATTR_VRC_CTA_INIT_COUNT
	.align		4
        /*0044*/ 	.byte	0x02, 0x4a
	.zero		1
	.zero		1


	//----- nvinfo : EIATTR_EXIT_INSTR_OFFSETS
	.align		4
        /*0048*/ 	.byte	0x04, 0x1c
        /*004a*/ 	.short	(.L_98 - .L_97)


	//   ....[0]....
.L_97:
        /*004c*/ 	.word	0x00000070


	//   ....[1]....
        /*0050*/ 	.word	0x00000110


	//----- nvinfo : EIATTR_CBANK_PARAM_SIZE
	.align		4
.L_98:
        /*0054*/ 	.byte	0x03, 0x19
        /*0056*/ 	.short	0x0014


	//----- nvinfo : EIATTR_PARAM_CBANK
	.align		4
        /*0058*/ 	.byte	0x04, 0x0a
        /*005a*/ 	.short	(.L_100 - .L_99)
	.align		4
.L_99:
        /*005c*/ 	.word	index@(.nv.constant0._ZN5llama11AccumKernelEPfPKfi)
        /*0060*/ 	.short	0x0380
        /*0062*/ 	.short	0x0014


	//----- nvinfo : EIATTR_SW_WAR
	.align		4
.L_100:
        /*0064*/ 	.byte	0x04, 0x36
        /*0066*/ 	.short	(.L_102 - .L_101)
.L_101:
        /*0068*/ 	.word	0x00000008
.L_102:


//--------------------- .nv.info._ZN5llama12SwiGLUKernelEPfPKfi --------------------------
	.section	.nv.info._ZN5llama12SwiGLUKernelEPfPKfi,"",@"SHT_CUDA_INFO"
	.sectionflags	@""
	.align	4


	//----- nvinfo : EIATTR_CUDA_API_VERSION
	.align		4
        /*0000*/ 	.byte	0x04, 0x37
        /*0002*/ 	.short	(.L_104 - .L_103)
.L_103:
        /*0004*/ 	.word	0x00000082


	//----- nvinfo : EIATTR_KPARAM_INFO
	.align		4
.L_104:
        /*0008*/ 	.byte	0x04, 0x17
        /*000a*/ 	.short	(.L_106 - .L_105)
.L_105:
        /*000c*/ 	.word	0x00000000
        /*0010*/ 	.short	0x0002
        /*0012*/ 	.short	0x0010
        /*0014*/ 	.byte	0x00, 0xf0, 0x11, 0x00


	//----- nvinfo : EIATTR_KPARAM_INFO
	.align		4
.L_106:
        /*0018*/ 	.byte	0x04, 0x17
        /*001a*/ 	.short	(.L_108 - .L_107)
.L_107:
        /*001c*/ 	.word	0x00000000
        /*0020*/ 	.short	0x0001
        /*0022*/ 	.short	0x0008
        /*0024*/ 	.byte	0x00, 0xf5, 0x21, 0x00


	//----- nvinfo : EIATTR_KPARAM_INFO
	.align		4
.L_108:
        /*0028*/ 	.byte	0x04, 0x17
        /*002a*/ 	.short	(.L_110 - .L_109)
.L_109:
        /*002c*/ 	.word	0x00000000
        /*0030*/ 	.short	0x0000
        /*0032*/ 	.short	0x0000
        /*0034*/ 	.byte	0x00, 0xf5, 0x21, 0x00


	//----- nvinfo : EIATTR_SPARSE_MMA_MASK
	.align		4
.L_110:
        /*0038*/ 	.byte	0x03, 0x50
        /*003a*/ 	.short	0x0000


	//----- nvinfo : EIATTR_MAXREG_COUNT
	.align		4
        /*003c*/ 	.byte	0x03, 0x1b
        /*003e*/ 	.short	0x00ff


	//----- nvinfo : EIATTR_MERCURY_ISA_VERSION
	.align		4
        /*0040*/ 	.byte	0x03, 0x5f
        /*0042*/ 	.short	0x0101


	//----- nvinfo : EIATTR_VRC_CTA_INIT_COUNT
	.align		4
        /*0044*/ 	.byte	0x02, 0x4a
	.zero		1
	.zero		1


	//----- nvinfo : EIATTR_EXIT_INSTR_OFFSETS
	.align		4
        /*0048*/ 	.byte	0x04, 0x1c
        /*004a*/ 	.short	(.L_112 - .L_111)


	//   ....[0]....
.L_111:
        /*004c*/ 	.word	0x00000070


	//   ....[1]....
        /*0050*/ 	.word	0x000002a0


	//----- nvinfo : EIATTR_CRS_STACK_SIZE
	.align		4
.L_112:
        /*0054*/ 	.byte	0x04, 0x1e
        /*0056*/ 	.short	(.L_114 - .L_113)
.L_113:
        /*0058*/ 	.word	0x00000000


	//----- nvinfo : EIATTR_CBANK_PARAM_SIZE
	.align		4
.L_114:
        /*005c*/ 	.byte	0x03, 0x19
        /*005e*/ 	.short	0x0014


	//----- nvinfo : EIATTR_PARAM_CBANK
	.align		4
        /*0060*/ 	.byte	0x04, 0x0a
        /*0062*/ 	.short	(.L_116 - .L_115)
	.align		4
.L_115:
        /*0064*/ 	.word	index@(.nv.constant0._ZN5llama12SwiGLUKernelEPfPKfi)
        /*0068*/ 	.short	0x0380
        /*006a*/ 	.short	0x0014


	//----- nvinfo : EIATTR_SW_WAR
	.align		4
.L_116:
        /*006c*/ 	.byte	0x04, 0x36
        /*006e*/ 	.short	(.L_118 - .L_117)
.L_117:
        /*0070*/ 	.word	0x00000008
.L_118:


//--------------------- .nv.info._ZN5llama19MultiHeadAttnKernelEiiPKfPfS2_S1_S1_iiii --------------------------
	.section	.nv.info._ZN5llama19MultiHeadAttnKernelEiiPKfPfS2_S1_S1_iiii,"",@"SHT_CUDA_INFO"
	.sectionflags	@""
	.align	4


	//----- nvinfo : EIATTR_CUDA_API_VERSION
	.align		4
        /*0000*/ 	.byte	0x04, 0x37
        /*0002*/ 	.short	(.L_120 - .L_119)
.L_119:
        /*0004*/ 	.word	0x00000082


	//----- nvinfo : EIATTR_KPARAM_INFO
	.align		4
.L_120:
        /*0008*/ 	.byte	0x04, 0x17
        /*000a*/ 	.short	(.L_122 - .L_121)
.L_121:
        /*000c*/ 	.word	0x00000000
        /*0010*/ 	.short	0x000a
        /*0012*/ 	.short	0x003c
        /*0014*/ 	.byte	0x00, 0xf0, 0x11, 0x00


	//----- nvinfo : EIATTR_KPARAM_INFO
	.align		4
.L_122:
        /*0018*/ 	.byte	0x04, 0x17
        /*001a*/ 	.short	(.L_124 - .L_123)
.L_123:
        /*001c*/ 	.word	0x00000000
        /*0020*/ 	.short	0x0009
        /*0022*/ 	.short	0x0038
        /*0024*/ 	.byte	0x00, 0xf0, 0x11, 0x00


	//----- nvinfo : EIATTR_KPARAM_INFO
	.align		4
.L_124:
        /*0028*/ 	.byte	0x04, 0x17
        /*002a*/ 	.short	(.L_126 - .L_125)
.L_125:
        /*002c*/ 	.word	0x00000000
        /*0030*/ 	.short	0x0008
        /*0032*/ 	.short	0x0034
        /*0034*/ 	.byte	0x00, 0xf0, 0x11, 0x00


	//----- nvinfo : EIATTR_KPARAM_INFO
	.align		4
.L_126:
        /*0038*/ 	.byte	0x04, 0x17
        /*003a*/ 	.short	(.L_128 - .L_127)
.L_127:
        /*003c*/ 	.word	0x00000000
        /*0040*/ 	.short	0x0007
        /*0042*/ 	.short	0x0030
        /*0044*/ 	.byte	0x00, 0xf0, 0x11, 0x00


	//----- nvinfo : EIATTR_KPARAM_INFO
	.align		4
.L_128:
        /*0048*/ 	.byte	0x04, 0x17
        /*004a*/ 	.short	(.L_130 - .L_129)
.L_129:
        /*004c*/ 	.word	0x00000000
        /*0050*/ 	.short	0x0006
        /*0052*/ 	.short	0x0028
        /*0054*/ 	.byte	0x00, 0xf5, 0x21, 0x00


	//----- nvinfo : EIATTR_KPARAM_INFO
	.align		4
.L_130:
        /*0058*/ 	.byte	0x04, 0x17
        /*005a*/ 	.short	(.L_132 - .L_131)
.L_131:
        /*005c*/ 	.word	0x00000000
        /*0060*/ 	.short	0x0005
        /*0062*/ 	.short	0x0020
        /*0064*/ 	.byte	0x00, 0xf5, 0x21, 0x00


	//----- nvinfo : EIATTR_KPARAM_INFO
	.align		4
.L_132:
        /*0068*/ 	.byte	0x04, 0x17
        /*006a*/ 	.short	(.L_134 - .L_133)
.L_133:
        /*006c*/ 	.word	0x00000000
        /*0070*/ 	.short	0x0004
        /*0072*/ 	.short	0x0018
        /*0074*/ 	.byte	0x00, 0xf5, 0x21, 0x00


	//----- nvinfo : EIATTR_KPARAM_INFO
	.align		4
.L_134:
        /*0078*/ 	.byte	0x04, 0x17
        /*007a*/ 	.short	(.L_136 - .L_135)
.L_135:
        /*007c*/ 	.word	0x00000000
        /*0080*/ 	.short	0x0003
        /*0082*/ 	.short	0x0010
        /*0084*/ 	.byte	0x00, 0xf5, 0x21, 0x00


	//----- nvinfo : EIATTR_KPARAM_INFO
	.align		4
.L_136:
        /*0088*/ 	.byte	0x04, 0x17
        /*008a*/ 	.short	(.L_138 - .L_137)
.L_137:
        /*008c*/ 	.word	0x00000000
        /*0090*/ 	.short	0x0002
        /*0092*/ 	.short	0x0008
        /*0094*/ 	.byte	0x00, 0xf5, 0x21, 0x00


	//----- nvinfo : EIATTR_KPARAM_INFO
	.align		4
.L_138:
        /*0098*/ 	.byte	0x04, 0x17
        /*009a*/ 	.short	(.L_140 - .L_139)
.L_139:
        /*009c*/ 	.word	0x00000000
        /*00a0*/ 	.short	0x0001
        /*00a2*/ 	.short	0x0004
        /*00a4*/ 	.byte	0x00, 0xf0, 0x11, 0x00


	//----- nvinfo : EIATTR_KPARAM_INFO
	.align		4
.L_140:
        /*00a8*/ 	.byte	0x04, 0x17
        /*00aa*/ 	.short	(.L_142 - .L_141)
.L_141:
        /*00ac*/ 	.word	0x00000000
        /*00b0*/ 	.short	0x0000
        /*00b2*/ 	.short	0x0000
        /*00b4*/ 	.byte	0x00, 0xf0, 0x11, 0x00


	//----- nvinfo : EIATTR_SPARSE_MMA_MASK
	.align		4
.L_142:
        /*00b8*/ 	.byte	0x03, 0x50
        /*00ba*/ 	.short	0x0000


	//----- nvinfo : EIATTR_MAXREG_COUNT
	.align		4
        /*00bc*/ 	.byte	0x03, 0x1b
        /*00be*/ 	.short	0x00ff


	//----- nvinfo : EIATTR_NUM_BARRIERS
	.align		4
        /*00c0*/ 	.byte	0x02, 0x4c
        /*00c2*/ 	.byte	0x01
	.zero		1


	//----- nvinfo : EIATTR_MERCURY_ISA_VERSION
	.align		4
        /*00c4*/ 	.byte	0x03, 0x5f
        /*00c6*/ 	.short	0x0101


	//----- nvinfo : EIATTR_UNUSED_LOAD_BYTE_OFFSET
	.align		4
        /*00c8*/ 	.byte	0x04, 0x44
        /*00ca*/ 	.short	(.L_144 - .L_143)


	//   ....[0]....
.L_143:
        /*00cc*/ 	.word	0x000018b0
        /*00d0*/ 	.word	0x0000fff0


	//   ....[1]....
        /*00d4*/ 	.word	0x00002660
        /*00d8*/ 	.word	0x0000fff0


	//----- nvinfo : EIATTR_COOP_GROUP_MASK_REGIDS
	.align		4
.L_144:
        /*00dc*/ 	.byte	0x04, 0x29
        /*00de*/ 	.short	(.L_146 - .L_145)


	//   ....[0]....
.L_145:
        /*00e0*/ 	.word	0xffffffff


	//   ....[1]....
        /*00e4*/ 	.word	0xffffffff


	//   ....[2]....
        /*00e8*/ 	.word	0xffffffff


	//   ....[3]....
        /*00ec*/ 	.word	0xffffffff


	//   ....[4]....
        /*00f0*/ 	.word	0xffffffff


	//   ....[5]....
        /*00f4*/ 	.word	0xffffffff


	//   ....[6]....
        /*00f8*/ 	.word	0xffffffff


	//   ....[7]....
        /*00fc*/ 	.word	0xffffffff


	//   ....[8]....
        /*0100*/ 	.word	0xffffffff


	//   ....[9]....
        /*0104*/ 	.word	0xffffffff


	//----- nvinfo : EIATTR_COOP_GROUP_INSTR_OFFSETS
	.align		4
.L_146:
        /*0108*/ 	.byte	0x04, 0x28
        /*010a*/ 	.short	(.L_148 - .L_147)


	//   ....[0]....
.L_147:
        /*010c*/ 	.word	0x00001710


	//   ....[1]....
        /*0110*/ 	.word	0x00001770


	//   ....[2]....
        /*0114*/ 	.word	0x000017b0


	//   ....[3]....
        /*0118*/ 	.word	0x000017f0


	//   ....[4]....
        /*011c*/ 	.word	0x00001840


	//   ....[5]....
        /*0120*/ 	.word	0x00002570


	//   ....[6]....
        /*0124*/ 	.word	0x000025b0


	//   ....[7]....
        /*0128*/ 	.word	0x000025d0


	//   ....[8]....
        /*012c*/ 	.word	0x000025f0


	//   ....[9]....
        /*0130*/ 	.word	0x00002610


	//----- nvinfo : EIATTR_VRC_CTA_INIT_COUNT
	.align		4
.L_148:
        /*0134*/ 	.byte	0x02, 0x4a
	.zero		1
	.zero		1


	//----- nvinfo : EIATTR_EXIT_INSTR_OFFSETS
	.align		4
        /*0138*/ 	.byte	0x04, 0x1c
        /*013a*/ 	.short	(.L_150 - .L_149)


	//   ....[0]....
.L_149:
        /*013c*/ 	.word	0x00003250


	//   ....[1]....
        /*0140*/ 	.word	0x00003580


	//   ....[2]....
        /*0144*/ 	.word	0x00003730


	//   ....[3]....
        /*0148*/ 	.word	0x000045b0


	//----- nvinfo : EIATTR_CRS_STACK_SIZE
	.align		4
.L_150:
        /*014c*/ 	.byte	0x04, 0x1e
        /*014e*/ 	.short	(.L_152 - .L_151)
.L_151:
        /*0150*/ 	.word	0x00000000


	//----- nvinfo : EIATTR_CBANK_PARAM_SIZE
	.align		4
.L_152:
        /*0154*/ 	.byte	0x03, 0x19
        /*0156*/ 	.short	0x0040


	//----- nvinfo : EIATTR_PARAM_CBANK
	.align		4
        /*0158*/ 	.byte	0x04, 0x0a
        /*015a*/ 	.short	(.L_154 - .L_153)
	.align		4
.L_153:
        /*015c*/ 	.word	index@(.nv.constant0._ZN5llama19MultiHeadAttnKernelEiiPKfPfS2_S1_S1_iiii)
        /*0160*/ 	.short	0x0380
        /*0162*/ 	.short	0x0040


	//----- nvinfo : EIATTR_SW_WAR
	.align		4
.L_154:
        /*0164*/ 	.byte	0x04, 0x36
        /*0166*/ 	.short	(.L_156 - .L_155)
.L_155:
        /*0168*/ 	.word	0x00000008
.L_156:


//--------------------- .nv.info._ZN5llama20ApplyRotaryEmbKernelEiPfS0_iii --------------------------
	.section	.nv.info._ZN5llama20ApplyRotaryEmbKernelEiPfS0_iii,"",@"SHT_CUDA_INFO"
	.sectionflags	@""
	.align	4


	//----- nvinfo : EIATTR_CUDA_API_VERSION
	.align		4
        /*0000*/ 	.byte	0x04, 0x37
        /*0002*/ 	.short	(.L_158 - .L_157)
.L_157:
        /*0004*/ 	.word	0x00000082


	//----- nvinfo : EIATTR_KPARAM_INFO
	.align		4
.L_158:
        /*0008*/ 	.byte	0x04, 0x17
        /*000a*/ 	.short	(.L_160 - .L_159)
.L_159:
        /*000c*/ 	.word	0x00000000
        /*0010*/ 	.short	0x0005
        /*0012*/ 	.short	0x0020
        /*0014*/ 	.byte	0x00, 0xf0, 0x11, 0x00


	//----- nvinfo : EIATTR_KPARAM_INFO
	.align		4
.L_160:
        /*0018*/ 	.byte	0x04, 0x17
        /*001a*/ 	.short	(.L_162 - .L_161)
.L_161:
        /*001c*/ 	.word	0x00000000
        /*0020*/ 	.short	0x0004
        /*0022*/ 	.short	0x001c
        /*0024*/ 	.byte	0x00, 0xf0, 0x11, 0x00


	//----- nvinfo : EIATTR_KPARAM_INFO
	.align		4
.L_162:
        /*0028*/ 	.byte	0x04, 0x17
        /*002a*/ 	.short	(.L_164 - .L_163)
.L_163:
        /*002c*/ 	.word	0x00000000
        /*0030*/ 	.short	0x0003
        /*0032*/ 	.short	0x0018
        /*0034*/ 	.byte	0x00, 0xf0, 0x11, 0x00


	//----- nvinfo : EIATTR_KPARAM_INFO
	.align		4
.L_164:
        /*0038*/ 	.byte	0x04, 0x17
        /*003a*/ 	.short	(.L_166 - .L_165)
.L_165:
        /*003c*/ 	.word	0x00000000
        /*0040*/ 	.short	0x0002
        /*0042*/ 	.short	0x0010
        /*0044*/ 	.byte	0x00, 0xf5, 0x21, 0x00


	//----- nvinfo : EIATTR_KPARAM_INFO
	.align		4
.L_166:
        /*0048*/ 	.byte	0x04, 0x17
        /*004a*/ 	.short	(.L_168 - .L_167)
.L_167:
        /*004c*/ 	.word	0x00000000
        /*0050*/ 	.short	0x0001
        /*0052*/ 	.short	0x0008
        /*0054*/ 	.byte	0x00, 0xf5, 0x21, 0x00


	//----- nvinfo : EIATTR_KPARAM_INFO
	.align		4
.L_168:
        /*0058*/ 	.byte	0x04, 0x17
        /*005a*/ 	.short	(.L_170 - .L_169)
.L_169:
        /*005c*/ 	.word	0x00000000
        /*0060*/ 	.short	0x0000
        /*0062*/ 	.short	0x0000
        /*0064*/ 	.byte	0x00, 0xf0, 0x11, 0x00


	//----- nvinfo : EIATTR_SPARSE_MMA_MASK
	.align		4
.L_170:
        /*0068*/ 	.byte	0x03, 0x50
        /*006a*/ 	.short	0x0000


	//----- nvinfo : EIATTR_MAXREG_COUNT
	.align		4
        /*006c*/ 	.byte	0x03, 0x1b
        /*006e*/ 	.short	0x00ff


	//----- nvinfo : EIATTR_MERCURY_ISA_VERSION
	.align		4
        /*0070*/ 	.byte	0x03, 0x5f
        /*0072*/ 	.short	0x0101


	//----- nvinfo : EIATTR_VRC_CTA_INIT_COUNT
	.align		4
        /*0074*/ 	.byte	0x02, 0x4a
	.zero		1
	.zero		1


	//----- nvinfo : EIATTR_EXIT_INSTR_OFFSETS
	.align		4
        /*0078*/ 	.byte	0x04, 0x1c
        /*007a*/ 	.short	(.L_172 - .L_171)


	//   ....[0]....
.L_171:
        /*007c*/ 	.word	0x000000a0


	//   ....[1]....
        /*0080*/ 	.word	0x000011d0


	//----- nvinfo : EIATTR_CRS_STACK_SIZE
	.align		4
.L_172:
        /*0084*/ 	.byte	0x04, 0x1e
        /*0086*/ 	.short	(.L_174 - .L_173)
.L_173:
        /*0088*/ 	.word	0x00000000


	//----- nvinfo : EIATTR_CBANK_PARAM_SIZE
	.align		4
.L_174:
        /*008c*/ 	.byte	0x03, 0x19
        /*008e*/ 	.short	0x0024


	//----- nvinfo : EIATTR_PARAM_CBANK
	.align		4
        /*0090*/ 	.byte	0x04, 0x0a
        /*0092*/ 	.short	(.L_176 - .L_175)
	.align		4
.L_175:
        /*0094*/ 	.word	index@(.nv.constant0._ZN5llama20ApplyRotaryEmbKernelEiPfS0_iii)
        /*0098*/ 	.short	0x0380
        /*009a*/ 	.short	0x0024


	//----- nvinfo : EIATTR_SW_WAR
	.align		4
.L_176:
        /*009c*/ 	.byte	0x04, 0x36
        /*009e*/ 	.short	(.L_178 - .L_177)
.L_177:
        /*00a0*/ 	.word	0x00000008
.L_178:


//--------------------- .nv.info._ZN5llama13RmsNormKernelEPfPKfS2_i --------------------------
	.section	.nv.info._ZN5llama13RmsNormKernelEPfPKfS2_i,"",@"SHT_CUDA_INFO"
	.sectionflags	@""
	.align	4


	//----- nvinfo : EIATTR_CUDA_API_VERSION
	.align		4
        /*0000*/ 	.byte	0x04, 0x37
        /*0002*/ 	.short	(.L_180 - .L_179)
.L_179:
        /*0004*/ 	.word	0x00000082


	//----- nvinfo : EIATTR_KPARAM_INFO
	.align		4
.L_180:
        /*0008*/ 	.byte	0x04, 0x17
        /*000a*/ 	.short	(.L_182 - .L_181)
.L_181:
        /*000c*/ 	.word	0x00000000
        /*0010*/ 	.short	0x0003
        /*0012*/ 	.short	0x0018
        /*0014*/ 	.byte	0x00, 0xf0, 0x11, 0x00


	//----- nvinfo : EIATTR_KPARAM_INFO
	.align		4
.L_182:
        /*0018*/ 	.byte	0x04, 0x17
        /*001a*/ 	.short	(.L_184 - .L_183)
.L_183:
        /*001c*/ 	.word	0x00000000
        /*0020*/ 	.short	0x0002
        /*0022*/ 	.short	0x0010
        /*0024*/ 	.byte	0x00, 0xf5, 0x21, 0x00


	//----- nvinfo : EIATTR_KPARAM_INFO
	.align		4
.L_184:
        /*0028*/ 	.byte	0x04, 0x17
        /*002a*/ 	.short	(.L_186 - .L_185)
.L_185:
        /*002c*/ 	.word	0x00000000
        /*0030*/ 	.short	0x0001
        /*0032*/ 	.short	0x0008
        /*0034*/ 	.byte	0x00, 0xf5, 0x21, 0x00


	//----- nvinfo : EIATTR_KPARAM_INFO
	.align		4
.L_186:
        /*0038*/ 	.byte	0x04, 0x17
        /*003a*/ 	.short	(.L_188 - .L_187)
.L_187:
        /*003c*/ 	.word	0x00000000
        /*0040*/ 	.short	0x0000
        /*0042*/ 	.short	0x0000
        /*0044*/ 	.byte	0x00, 0xf5, 0x21, 0x00


	//----- nvinfo : EIATTR_SPARSE_MMA_MASK
	.align		4
.L_188:
        /*0048*/ 	.byte	0x03, 0x50
        /*004a*/ 	.short	0x0000


	//----- nvinfo : EIATTR_MAXREG_COUNT
	.align		4
        /*004c*/ 	.byte	0x03, 0x1b
        /*004e*/ 	.short	0x00ff


	//----- nvinfo : EIATTR_NUM_BARRIERS
	.align		4
        /*0050*/ 	.byte	0x02, 0x4c
        /*0052*/ 	.byte	0x01
	.zero		1


	//----- nvinfo : EIATTR_MERCURY_ISA_VERSION
	.align		4
        /*0054*/ 	.byte	0x03, 0x5f
        /*0056*/ 	.short	0x0101


	//----- nvinfo : EIATTR_COOP_GROUP_MASK_REGIDS
	.align		4
        /*0058*/ 	.byte	0x04, 0x29
        /*005a*/ 	.short	(.L_190 - .L_189)


	//   ....[0]....
.L_189:
        /*005c*/ 	.word	0xffffffff


	//   ....[1]....
        /*0060*/ 	.word	0xffffffff


	//   ....[2]....
        /*0064*/ 	.word	0xffffffff


	//   ....[3]....
        /*0068*/ 	.word	0xffffffff


	//   ....[4]....
        /*006c*/ 	.word	0xffffffff


	//----- nvinfo : EIATTR_COOP_GROUP_INSTR_OFFSETS
	.align		4
.L_190:
        /*0070*/ 	.byte	0x04, 0x28
        /*0072*/ 	.short	(.L_192 - .L_191)


	//   ....[0]....
.L_191:
        /*0074*/ 	.word	0x00000130


	//   ....[1]....
        /*0078*/ 	.word	0x00000170


	//   ....[2]....
        /*007c*/ 	.word	0x000001f0


	//   ....[3]....
        /*0080*/ 	.word	0x00000230


	//   ....[4]....
        /*0084*/ 	.word	0x00000250


	//----- nvinfo : EIATTR_VRC_CTA_INIT_COUNT
	.align		4
.L_192:
        /*0088*/ 	.byte	0x02, 0x4a
	.zero		1
	.zero		1


	//----- nvinfo : EIATTR_EXIT_INSTR_OFFSETS
	.align		4
        /*008c*/ 	.byte	0x04, 0x1c
        /*008e*/ 	.short	(.L_194 - .L_193)


	//   ....[0]....
.L_193:
        /*0090*/ 	.word	0x00000710


	//   ....[1]....
        /*0094*/ 	.word	0x00000850


	//----- nvinfo : EIATTR_CRS_STACK_SIZE
	.align		4
.L_194:
        /*0098*/ 	.byte	0x04, 0x1e
        /*009a*/ 	.short	(.L_196 - .L_195)
.L_195:
        /*009c*/ 	.word	0x00000000


	//----- nvinfo : EIATTR_CBANK_PARAM_SIZE
	.align		4
.L_196:
        /*00a0*/ 	.byte	0x03, 0x19
        /*00a2*/ 	.short	0x001c


	//----- nvinfo : EIATTR_PARAM_CBANK
	.align		4
        /*00a4*/ 	.byte	0x04, 0x0a
        /*00a6*/ 	.short	(.L_198 - .L_197)
	.align		4
.L_197:
        /*00a8*/ 	.word	index@(.nv.constant0._ZN5llama13RmsNormKernelEPfPKfS2_i)
        /*00ac*/ 	.short	0x0380
        /*00ae*/ 	.short	0x001c


	//----- nvinfo : EIATTR_SW_WAR
	.align		4
.L_198:
        /*00b0*/ 	.byte	0x04, 0x36
        /*00b2*/ 	.short	(.L_200 - .L_199)
.L_199:
        /*00b4*/ 	.word	0x00000008
.L_200:


//--------------------- .nv.info._ZN3cub18CUB_300001_SM_10006detail11EmptyKernelIvEEvv --------------------------
	.section	.nv.info._ZN3cub18CUB_300001_SM_10006detail11EmptyKernelIvEEvv,"",@"SHT_CUDA_INFO"
	.sectionflags	@""
	.align	4


	//----- nvinfo : EIATTR_CUDA_API_VERSION
	.align		4
        /*0000*/ 	.byte	0x04, 0x37
        /*0002*/ 	.short	(.L_202 - .L_201)
.L_201:
        /*0004*/ 	.word	0x00000082


	//----- nvinfo : EIATTR_SPARSE_MMA_MASK
	.align		4
.L_202:
        /*0008*/ 	.byte	0x03, 0x50
        /*000a*/ 	.short	0x0000


	//----- nvinfo : EIATTR_MAXREG_COUNT
	.align		4
        /*000c*/ 	.byte	0x03, 0x1b
        /*000e*/ 	.short	0x00ff


	//----- nvinfo : EIATTR_MERCURY_ISA_VERSION
	.align		4
        /*0010*/ 	.byte	0x03, 0x5f
        /*0012*/ 	.short	0x0101


	//----- nvinfo : EIATTR_VRC_CTA_INIT_COUNT
	.align		4
        /*0014*/ 	.byte	0x02, 0x4a
	.zero		1
	.zero		1


	//----- nvinfo : EIATTR_EXIT_INSTR_OFFSETS
	.align		4
        /*0018*/ 	.byte	0x04, 0x1c
        /*001a*/ 	.short	(.L_204 - .L_203)


	//   ....[0]....
.L_203:
        /*001c*/ 	.word	0x00000010


	//----- nvinfo : EIATTR_SW_WAR
	.align		4
.L_204:
        /*0020*/ 	.byte	0x04, 0x36
        /*0022*/ 	.short	(.L_206 - .L_205)
.L_205:
        /*0024*/ 	.word	0x00000008
.L_206:


//--------------------- .nv.callgraph             --------------------------
	.section	.nv.callgraph,"",@"SHT_CUDA_CALLGRAPH"
	.align	4
	.sectionentsize	8
	.align		4
        /*0000*/ 	.word	0x00000000
	.align		4
        /*0004*/ 	.word	0xffffffff
	.align		4
        /*0008*/ 	.word	0x00000000
	.align		4
        /*000c*/ 	.word	0xfffffffe
	.align		4
        /*0010*/ 	.word	0x00000000
	.align		4
        /*0014*/ 	.word	0xfffffffd
	.align		4
        /*0018*/ 	.word	0x00000000
	.align		4
        /*001c*/ 	.word	0xfffffffc


//--------------------- .nv.constant4             --------------------------
	.section	.nv.constant4,"a",@progbits
	.align	8
	.align		8
.nv.constant4:
        /*0000*/ 	.dword	_ZN34_INTERNAL_8889876d_4_k_cu_0e042c2d4cuda3std3__45__cpo5beginE
	.align		8
        /*0008*/ 	.dword	_ZN34_INTERNAL_8889876d_4_k_cu_0e042c2d4cuda3std3__45__cpo3endE
	.align		8
        /*0010*/ 	.dword	_ZN34_INTERNAL_8889876d_4_k_cu_0e042c2d4cuda3std3__45__cpo6cbeginE
	.align		8
        /*0018*/ 	.dword	_ZN34_INTERNAL_8889876d_4_k_cu_0e042c2d4cuda3std3__45__cpo4cendE
	.align		8
        /*0020*/ 	.dword	_ZN34_INTERNAL_8889876d_4_k_cu_0e042c2d4cuda3std3__45__cpo6rbeginE
	.align		8
        /*0028*/ 	.dword	_ZN34_INTERNAL_8889876d_4_k_cu_0e042c2d4cuda3std3__45__cpo4rendE
	.align		8
        /*0030*/ 	.dword	_ZN34_INTERNAL_8889876d_4_k_cu_0e042c2d4cuda3std3__45__cpo7crbeginE
	.align		8
        /*0038*/ 	.dword	_ZN34_INTERNAL_8889876d_4_k_cu_0e042c2d4cuda3std3__45__cpo5crendE
	.align		8
        /*0040*/ 	.dword	_ZN34_INTERNAL_8889876d_4_k_cu_0e042c2d4cuda3std3__436_GLOBAL__N__8889876d_4_k_cu_0e042c2d6ignoreE
	.align		8
        /*0048*/ 	.dword	_ZN34_INTERNAL_8889876d_4_k_cu_0e042c2d4cuda3std3__419piecewise_constructE
	.align		8
        /*0050*/ 	.dword	_ZN34_INTERNAL_8889876d_4_k_cu_0e042c2d4cuda3std3__48in_placeE
	.align		8
        /*0058*/ 	.dword	_ZN34_INTERNAL_8889876d_4_k_cu_0e042c2d4cuda3std3__420unreachable_sentinelE
	.align		8
        /*0060*/ 	.dword	_ZN34_INTERNAL_8889876d_4_k_cu_0e042c2d4cuda3std3__47nulloptE
	.align		8
        /*0068*/ 	.dword	_ZN34_INTERNAL_8889876d_4_k_cu_0e042c2d4cuda3std3__48unexpectE
	.align		8
        /*0070*/ 	.dword	_ZN34_INTERNAL_8889876d_4_k_cu_0e042c2d4cuda3std6ranges3__45__cpo4swapE
	.align		8
        /*0078*/ 	.dword	_ZN34_INTERNAL_8889876d_4_k_cu_0e042c2d4cuda3std6ranges3__45__cpo9iter_moveE
	.align		8
        /*0080*/ 	.dword	_ZN34_INTERNAL_8889876d_4_k_cu_0e042c2d4cuda3std6ranges3__45__cpo5beginE
	.align		8
        /*0088*/ 	.dword	_ZN34_INTERNAL_8889876d_4_k_cu_0e042c2d4cuda3std6ranges3__45__cpo3endE
	.align		8
        /*0090*/ 	.dword	_ZN34_INTERNAL_8889876d_4_k_cu_0e042c2d4cuda3std6ranges3__45__cpo6cbeginE
	.align		8
        /*0098*/ 	.dword	_ZN34_INTERNAL_8889876d_4_k_cu_0e042c2d4cuda3std6ranges3__45__cpo4cendE
	.align		8
        /*00a0*/ 	.dword	_ZN34_INTERNAL_8889876d_4_k_cu_0e042c2d4cuda3std6ranges3__45__cpo7advanceE
	.align		8
        /*00a8*/ 	.dword	_ZN34_INTERNAL_8889876d_4_k_cu_0e042c2d4cuda3std6ranges3__45__cpo9iter_swapE
	.align		8
        /*00b0*/ 	.dword	_ZN34_INTERNAL_8889876d_4_k_cu_0e042c2d4cuda3std6ranges3__45__cpo4nextE
	.align		8
        /*00b8*/ 	.dword	_ZN34_INTERNAL_8889876d_4_k_cu_0e042c2d4cuda3std6ranges3__45__cpo4prevE
	.align		8
        /*00c0*/ 	.dword	_ZN34_INTERNAL_8889876d_4_k_cu_0e042c2d4cuda3std6ranges3__45__cpo4dataE
	.align		8
        /*00c8*/ 	.dword	_ZN34_INTERNAL_8889876d_4_k_cu_0e042c2d4cuda3std6ranges3__45__cpo5cdataE
	.align		8
        /*00d0*/ 	.dword	_ZN34_INTERNAL_8889876d_4_k_cu_0e042c2d4cuda3std6ranges3__45__cpo4sizeE
	.align		8
        /*00d8*/ 	.dword	_ZN34_INTERNAL_8889876d_4_k_cu_0e042c2d4cuda3std6ranges3__45__cpo5ssizeE
	.align		8
        /*00e0*/ 	.dword	_ZN34_INTERNAL_8889876d_4_k_cu_0e042c2d4cuda3std6ranges3__45__cpo8distanceE
	.align		8
        /*00e8*/ 	.dword	_ZN34_INTERNAL_8889876d_4_k_cu_0e042c2d6thrust24THRUST_300001_SM_1000_NS6system6detail10sequential3seqE
	.align		8
        /*00f0*/ 	.dword	_ZN34_INTERNAL_8889876d_4_k_cu_0e042c2d6thrust24THRUST_300001_SM_1000_NS12placeholders2_1E
	.align		8
        /*00f8*/ 	.dword	_ZN34_INTERNAL_8889876d_4_k_cu_0e042c2d6thrust24THRUST_300001_SM_1000_NS12placeholders2_2E
	.align		8
        /*0100*/ 	.dword	_ZN34_INTERNAL_8889876d_4_k_cu_0e042c2d6thrust24THRUST_300001_SM_1000_NS12placeholders2_3E
	.align		8
        /*0108*/ 	.dword	_ZN34_INTERNAL_8889876d_4_k_cu_0e042c2d6thrust24THRUST_300001_SM_1000_NS12placeholders2_4E
	.align		8
        /*0110*/ 	.dword	_ZN34_INTERNAL_8889876d_4_k_cu_0e042c2d6thrust24THRUST_300001_SM_1000_NS12placeholders2_5E
	.align		8
        /*0118*/ 	.dword	_ZN34_INTERNAL_8889876d_4_k_cu_0e042c2d6thrust24THRUST_300001_SM_1000_NS12placeholders2_6E
	.align		8
        /*0120*/ 	.dword	_ZN34_INTERNAL_8889876d_4_k_cu_0e042c2d6thrust24THRUST_300001_SM_1000_NS12placeholders2_7E
	.align		8
        /*0128*/ 	.dword	_ZN34_INTERNAL_8889876d_4_k_cu_0e042c2d6thrust24THRUST_300001_SM_1000_NS12placeholders2_8E
	.align		8
        /*0130*/ 	.dword	_ZN34_INTERNAL_8889876d_4_k_cu_0e042c2d6thrust24THRUST_300001_SM_1000_NS12placeholders2_9E
	.align		8
        /*0138*/ 	.dword	_ZN34_INTERNAL_8889876d_4_k_cu_0e042c2d6thrust24THRUST_300001_SM_1000_NS12placeholders3_10E
	.align		8
        /*0140*/ 	.dword	__cudart_i2opi_f


//--------------------- .text._ZN5llama11AccumKernelEPfPKfi --------------------------
	.section	.text._ZN5llama11AccumKernelEPfPKfi,"ax",@progbits
	.align	128
        .global         _ZN5llama11AccumKernelEPfPKfi
        .type           _ZN5llama11AccumKernelEPfPKfi,@function
        .size           _ZN5llama11AccumKernelEPfPKfi,(.L_x_144 - _ZN5llama11AccumKernelEPfPKfi)
        .other          _ZN5llama11AccumKernelEPfPKfi,@"STO_CUDA_ENTRY STV_DEFAULT"
_ZN5llama11AccumKernelEPfPKfi:
.text._ZN5llama11AccumKernelEPfPKfi:
[----:B------:R-:W-:Y:S01]  /*0000*/  LDC R1, c[0x0][0x37c] ;  /* 0x0000df00ff017b82 */ /* 0x000fe20000000800 */
[----:B------:R-:W0:Y:S07]  /*0010*/  S2R R0, SR_TID.X ;  /* 0x0000000000007919 */ /* 0x000e2e0000002100 */
[----:B------:R-:W0:Y:S01]  /*0020*/  S2UR UR4, SR_CTAID.X ;  /* 0x00000000000479c3 */ /* 0x000e220000002500 */
[----:B------:R-:W1:Y:S07]  /*0030*/  LDCU UR5, c[0x0][0x390] ;  /* 0x00007200ff0577ac */ /* 0x000e6e0008000800 */
[----:B------:R-:W0:Y:S02]  /*0040*/  LDC R7, c[0x0][0x360] ;  /* 0x0000d800ff077b82 */ /* 0x000e240000000800 */
[----:B0-----:R-:W-:-:S05]  /*0050*/  IMAD R7, R7, UR4, R0 ;  /* 0x0000000407077c24 */ /* 0x001fca000f8e0200 */
[----:B-1----:R-:W-:-:S13]  /*0060*/  ISETP.GE.AND P0, PT, R7, UR5, PT ;  /* 0x0000000507007c0c */ /* 0x002fda000bf06270 */
[----:B------:R-:W-:Y:S05]  /*0070*/  @P0 EXIT ;  /* 0x000000000000094d */ /* 0x000fea0003800000 */
[----:B------:R-:W0:Y:S01]  /*0080*/  LDC.64 R2, c[0x0][0x388] ;  /* 0x0000e200ff027b82 */ /* 0x000e220000000a00 */
[----:B------:R-:W1:Y:S07]  /*0090*/  LDCU.64 UR4, c[0x0][0x358] ;  /* 0x00006b00ff0477ac */ /* 0x000e6e0008000a00 */
[----:B------:R-:W2:Y:S01]  /*00a0*/  LDC.64 R4, c[0x0][0x380] ;  /* 0x0000e000ff047b82 */ /* 0x000ea20000000a00 */
[----:B0-----:R-:W-:-:S06]  /*00b0*/  IMAD.WIDE R2, R7, 0x4, R2 ;  /* 0x0000000407027825 */ /* 0x001fcc00078e0202 */
[----:B-1----:R-:W3:Y:S01]  /*00c0*/  LDG.E R2, desc[UR4][R2.64] ;  /* 0x0000000402027981 */ /* 0x002ee2000c1e1900 */
[----:B--2---:R-:W-:-:S05]  /*00d0*/  IMAD.WIDE R4, R7, 0x4, R4 ;  /* 0x0000000407047825 */ /* 0x004fca00078e0204 */
[----:B------:R-:W3:Y:S02]  /*00e0*/  LDG.E R7, desc[UR4][R4.64] ;  /* 0x0000000404077981 */ /* 0x000ee4000c1e1900 */
[----:B---3--:R-:W-:-:S05]  /*00f0*/  FADD R7, R2, R7 ;  /* 0x0000000702077221 */ /* 0x008fca0000000000 */
[----:B------:R-:W-:Y:S01]  /*0100*/  STG.E desc[UR4][R4.64], R7 ;  /* 0x0000000704007986 */ /* 0x000fe2000c101904 */
[----:B------:R-:W-:Y:S05]  /*0110*/  EXIT ;  /* 0x000000000000794d */ /* 0x000fea0003800000 */
.L_x_0:
[----:B------:R-:W-:-:S00]  /*0120*/  BRA `(.L_x_0) ;  /* 0xfffffffc00fc7947 */ /* 0x000fc0000383ffff */
[----:B------:R-:W-:-:S00]  /*0130*/  NOP ;  /* 0x0000000000007918 */ /* 0x000fc00000000000 */
        /* <DEDUP_REMOVED lines=12> */
.L_x_144:


//--------------------- .text._ZN5llama12SwiGLUKernelEPfPKfi --------------------------
	.section	.text._ZN5llama12SwiGLUKernelEPfPKfi,"ax",@progbits
	.align	128
        .global         _ZN5llama12SwiGLUKernelEPfPKfi
        .type           _ZN5llama12SwiGLUKernelEPfPKfi,@function
        .size           _ZN5llama12SwiGLUKernelEPfPKfi,(.L_x_138 - _ZN5llama12SwiGLUKernelEPfPKfi)
        .other          _ZN5llama12SwiGLUKernelEPfPKfi,@"STO_CUDA_ENTRY STV_DEFAULT"
_ZN5llama12SwiGLUKernelEPfPKfi:
.text._ZN5llama12SwiGLUKernelEPfPKfi:
        /* <DEDUP_REMOVED lines=9> */
[----:B------:R-:W1:Y:S01]  /*0090*/  LDCU.64 UR4, c[0x0][0x358] ;  /* 0x00006b00ff0477ac */ /* 0x000e620008000a00 */
[----:B0-----:R-:W-:-:S05]  /*00a0*/  IMAD.WIDE R4, R6, 0x4, R4 ;  /* 0x0000000406047825 */ /* 0x001fca00078e0204 */
[----:B-1----:R-:W2:Y:S01]  /*00b0*/  LDG.E R3, desc[UR4][R4.64] ;  /* 0x0000000404037981 */ /* 0x002ea2000c1e1900 */
[----:B------:R-:W-:Y:S01]  /*00c0*/  IMAD.MOV.U32 R0, RZ, RZ, 0x3bbb989d ;  /* 0x3bbb989dff007424 */ /* 0x000fe200078e00ff */
[----:B------:R-:W-:Y:S01]  /*00d0*/  BSSY.RECONVERGENT B0, `(.L_x_1) ;  /* 0x0000016000007945 */ /* 0x000fe20003800200 */
[----:B------:R-:W-:Y:S02]  /*00e0*/  IMAD.MOV.U32 R7, RZ, RZ, 0x437c0000 ;  /* 0x437c0000ff077424 */ /* 0x000fe400078e00ff */
[----:B--2---:R-:W-:-:S04]  /*00f0*/  FFMA.SAT R0, R3, -R0, 0.5 ;  /* 0x3f00000003007423 */ /* 0x004fc80000002800 */
[----:B------:R-:W-:-:S04]  /*0100*/  FFMA.RM R0, R0, R7, 12582913 ;  /* 0x4b40000100007423 */ /* 0x000fc80000004007 */
[C---:B------:R-:W-:Y:S01]  /*0110*/  FADD R2, R0.reuse, -12583039 ;  /* 0xcb40007f00027421 */ /* 0x040fe20000000000 */
[----:B------:R-:W-:-:S03]  /*0120*/  SHF.L.U32 R0, R0, 0x17, RZ ;  /* 0x0000001700007819 */ /* 0x000fc600000006ff */
[----:B------:R-:W-:-:S04]  /*0130*/  FFMA R2, R3, -1.4426950216293334961, -R2 ;  /* 0xbfb8aa3b03027823 */ /* 0x000fc80000000802 */
[----:B------:R-:W-:-:S04]  /*0140*/  FFMA R2, R3, -1.925963033500011079e-08, R2 ;  /* 0xb2a5706003027823 */ /* 0x000fc80000000002 */
[----:B------:R-:W0:Y:S02]  /*0150*/  MUFU.EX2 R7, R2 ;  /* 0x0000000200077308 */ /* 0x000e240000000800 */
[----:B0-----:R-:W-:-:S04]  /*0160*/  FFMA R0, R0, R7, 1 ;  /* 0x3f80000000007423 */ /* 0x001fc80000000007 */
[----:B------:R-:W-:-:S05]  /*0170*/  VIADD R7, R0, 0x1800000 ;  /* 0x0180000000077836 */ /* 0x000fca0000000000 */
[----:B------:R-:W-:-:S04]  /*0180*/  LOP3.LUT R7, R7, 0x7f800000, RZ, 0xc0, !PT ;  /* 0x7f80000007077812 */ /* 0x000fc800078ec0ff */
[----:B------:R-:W-:-:S13]  /*0190*/  ISETP.GT.U32.AND P0, PT, R7, 0x1ffffff, PT ;  /* 0x01ffffff0700780c */ /* 0x000fda0003f04070 */
[----:B------:R-:W-:Y:S05]  /*01a0*/  @P0 BRA `(.L_x_2) ;  /* 0x0000000000100947 */ /* 0x000fea0003800000 */
[----:B------:R-:W-:-:S07]  /*01b0*/  MOV R8, 0x1d0 ;  /* 0x000001d000087802 */ /* 0x000fce0000000f00 */
[----:B------:R-:W-:Y:S05]  /*01c0*/  CALL.REL.NOINC `($__internal_0_$__cuda_sm20_rcp_rn_f32_slowpath) ;  /* 0x0000000000387944 */ /* 0x000fea0003c00000 */
[----:B------:R-:W-:Y:S01]  /*01d0*/  MOV R2, R7 ;  /* 0x0000000700027202 */ /* 0x000fe20000000f00 */
[----:B------:R-:W-:Y:S06]  /*01e0*/  BRA `(.L_x_3) ;  /* 0x0000000000107947 */ /* 0x000fec0003800000 */
.L_x_2:
[----:B------:R-:W0:Y:S02]  /*01f0*/  MUFU.RCP R7, R0 ;  /* 0x0000000000077308 */ /* 0x000e240000001000 */
[----:B0-----:R-:W-:-:S04]  /*0200*/  FFMA R2, R0, R7, -1 ;  /* 0xbf80000000027423 */ /* 0x001fc80000000007 */
[----:B------:R-:W-:-:S04]  /*0210*/  FADD.FTZ R2, -R2, -RZ ;  /* 0x800000ff02027221 */ /* 0x000fc80000010100 */
[----:B------:R-:W-:-:S07]  /*0220*/  FFMA R2, R7, R2, R7 ;  /* 0x0000000207027223 */ /* 0x000fce0000000007 */
.L_x_3:
[----:B------:R-:W-:Y:S05]  /*0230*/  BSYNC.RECONVERGENT B0 ;  /* 0x0000000000007941 */ /* 0x000fea0003800200 */
.L_x_1:
[----:B------:R-:W0:Y:S02]  /*0240*/  LDC.64 R8, c[0x0][0x388] ;  /* 0x0000e200ff087b82 */ /* 0x000e240000000a00 */
[----:B0-----:R-:W-:-:S06]  /*0250*/  IMAD.WIDE R6, R6, 0x4, R8 ;  /* 0x0000000406067825 */ /* 0x001fcc00078e0208 */
[----:B------:R-:W2:Y:S01]  /*0260*/  LDG.E R7, desc[UR4][R6.64] ;  /* 0x0000000406077981 */ /* 0x000ea2000c1e1900 */
[----:B------:R-:W-:-:S04]  /*0270*/  FMUL R2, R3, R2 ;  /* 0x0000000203027220 */ /* 0x000fc80000400000 */
[----:B--2---:R-:W-:-:S05]  /*0280*/  FMUL R3, R2, R7 ;  /* 0x0000000702037220 */ /* 0x004fca0000400000 */
[----:B------:R-:W-:Y:S01]  /*0290*/  STG.E desc[UR4][R4.64], R3 ;  /* 0x0000000304007986 */ /* 0x000fe2000c101904 */
[----:B------:R-:W-:Y:S05]  /*02a0*/  EXIT ;  /* 0x000000000000794d */ /* 0x000fea0003800000 */
        .weak           $__internal_0_$__cuda_sm20_rcp_rn_f32_slowpath
        .type           $__internal_0_$__cuda_sm20_rcp_rn_f32_slowpath,@function
        .size           $__internal_0_$__cuda_sm20_rcp_rn_f32_slowpath,(.L_x_138 - $__internal_0_$__cuda_sm20_rcp_rn_f32_slowpath)
$__internal_0_$__cuda_sm20_rcp_rn_f32_slowpath:
[----:B------:R-:W-:Y:S01]  /*02b0*/  IMAD.SHL.U32 R2, R0, 0x2, RZ ;  /* 0x0000000200027824 */ /* 0x000fe200078e00ff */
[----:B------:R-:W-:Y:S04]  /*02c0*/  BSSY.RECONVERGENT B1, `(.L_x_4) ;  /* 0x0000030000017945 */ /* 0x000fe80003800200 */
[----:B------:R-:W-:-:S04]  /*02d0*/  SHF.R.U32.HI R2, RZ, 0x18, R2 ;  /* 0x00000018ff027819 */ /* 0x000fc80000011602 */
[----:B------:R-:W-:-:S13]  /*02e0*/  ISETP.NE.U32.AND P0, PT, R2, RZ, PT ;  /* 0x000000ff0200720c */ /* 0x000fda0003f05070 */
[----:B------:R-:W-:Y:S05]  /*02f0*/  @P0 BRA `(.L_x_5) ;  /* 0x0000000000280947 */ /* 0x000fea0003800000 */
[----:B------:R-:W-:-:S04]  /*0300*/  SHF.L.U32 R2, R0, 0x1, RZ ;  /* 0x0000000100027819 */ /* 0x000fc800000006ff */
[----:B------:R-:W-:-:S13]  /*0310*/  ISETP.NE.AND P0, PT, R2, RZ, PT ;  /* 0x000000ff0200720c */ /* 0x000fda0003f05270 */
[----:B------:R-:W-:Y:S01]  /*0320*/  @P0 FFMA R9, R0, 1.84467440737095516160e+19, RZ ;  /* 0x5f80000000090823 */ /* 0x000fe200000000ff */
[----:B------:R-:W-:Y:S08]  /*0330*/  @!P0 MUFU.RCP R7, R0 ;  /* 0x0000000000078308 */ /* 0x000ff00000001000 */
[----:B------:R-:W0:Y:S02]  /*0340*/  @P0 MUFU.RCP R2, R9 ;  /* 0x0000000900020308 */ /* 0x000e240000001000 */
[----:B0-----:R-:W-:-:S04]  /*0350*/  @P0 FFMA R10, R9, R2, -1 ;  /* 0xbf800000090a0423 */ /* 0x001fc80000000002 */
[----:B------:R-:W-:-:S04]  /*0360*/  @P0 FADD.FTZ R11, -R10, -RZ ;  /* 0x800000ff0a0b0221 */ /* 0x000fc80000010100 */
[----:B------:R-:W-:-:S04]  /*0370*/  @P0 FFMA R2, R2, R11, R2 ;  /* 0x0000000b02020223 */ /* 0x000fc80000000002 */
[----:B------:R-:W-:Y:S01]  /*0380*/  @P0 FFMA R7, R2, 1.84467440737095516160e+19, RZ ;  /* 0x5f80000002070823 */ /* 0x000fe200000000ff */
[----:B------:R-:W-:Y:S06]  /*0390*/  BRA `(.L_x_6) ;  /* 0x0000000000887947 */ /* 0x000fec0003800000 */
.L_x_5:
[----:B------:R-:W-:-:S05]  /*03a0*/  VIADD R7, R2, 0xffffff03 ;  /* 0xffffff0302077836 */ /* 0x000fca0000000000 */
[----:B------:R-:W-:-:S13]  /*03b0*/  ISETP.GT.U32.AND P0, PT, R7, 0x1, PT ;  /* 0x000000010700780c */ /* 0x000fda0003f04070 */
[----:B------:R-:W-:Y:S05]  /*03c0*/  @P0 BRA `(.L_x_7) ;  /* 0x0000000000780947 */ /* 0x000fea0003800000 */
[----:B------:R-:W-:Y:S01]  /*03d0*/  LOP3.LUT R9, R0, 0x7fffff, RZ, 0xc0, !PT ;  /* 0x007fffff00097812 */ /* 0x000fe200078ec0ff */
[----:B------:R-:W-:-:S03]  /*03e0*/  HFMA2 R14, -RZ, RZ, 0, 1.78813934326171875e-07 ;  /* 0x00000003ff0e7431 */ /* 0x000fc600000001ff */
[----:B------:R-:W-:-:S04]  /*03f0*/  LOP3.LUT R9, R9, 0x3f800000, RZ, 0xfc, !PT ;  /* 0x3f80000009097812 */ /* 0x000fc800078efcff */
[----:B------:R-:W0:Y:S01]  /*0400*/  MUFU.RCP R10, R9 ;  /* 0x00000009000a7308 */ /* 0x000e220000001000 */
[----:B------:R-:W-:Y:S01]  /*0410*/  SHF.L.U32 R13, R14, R7, RZ ;  /* 0x000000070e0d7219 */ /* 0x000fe200000006ff */
[----:B0-----:R-:W-:-:S04]  /*0420*/  FFMA R11, R9, R10, -1 ;  /* 0xbf800000090b7423 */ /* 0x001fc8000000000a */
[----:B------:R-:W-:-:S04]  /*0430*/  FADD.FTZ R11, -R11, -RZ ;  /* 0x800000ff0b0b7221 */ /* 0x000fc80000010100 */
[CCC-:B------:R-:W-:Y:S01]  /*0440*/  FFMA.RM R12, R10.reuse, R11.reuse, R10.reuse ;  /* 0x0000000b0a0c7223 */ /* 0x1c0fe2000000400a */
[----:B------:R-:W-:-:S04]  /*0450*/  FFMA.RP R11, R10, R11, R10 ;  /* 0x0000000b0a0b7223 */ /* 0x000fc8000000800a */
[C---:B------:R-:W-:Y:S02]  /*0460*/  LOP3.LUT R10, R12.reuse, 0x7fffff, RZ, 0xc0, !PT ;  /* 0x007fffff0c0a7812 */ /* 0x040fe400078ec0ff */
[----:B------:R-:W-:Y:S02]  /*0470*/  FSETP.NEU.FTZ.AND P0, PT, R12, R11, PT ;  /* 0x0000000b0c00720b */ /* 0x000fe40003f1d000 */
[----:B------:R-:W-:Y:S02]  /*0480*/  LOP3.LUT R10, R10, 0x800000, RZ, 0xfc, !PT ;  /* 0x008000000a0a7812 */ /* 0x000fe400078efcff */
[----:B------:R-:W-:Y:S02]  /*0490*/  SEL R11, RZ, 0xffffffff, !P0 ;  /* 0xffffffffff0b7807 */ /* 0x000fe40004000000 */
[----:B------:R-:W-:-:S03]  /*04a0*/  LOP3.LUT R12, R13, R10, RZ, 0xc0, !PT ;  /* 0x0000000a0d0c7212 */ /* 0x000fc600078ec0ff */
[----:B------:R-:W-:Y:S01]  /*04b0*/  IMAD.MOV R11, RZ, RZ, -R11 ;  /* 0x000000ffff0b7224 */ /* 0x000fe200078e0a0b */
[----:B------:R-:W-:-:S04]  /*04c0*/  SHF.R.U32.HI R12, RZ, R7, R12 ;  /* 0x00000007ff0c7219 */ /* 0x000fc8000001160c */
[----:B------:R-:W-:Y:S02]  /*04d0*/  LOP3.LUT P1, RZ, R11, R7, R10, 0xf8, !PT ;  /* 0x000000070bff7212 */ /* 0x000fe4000782f80a */
[C---:B------:R-:W-:Y:S02]  /*04e0*/  LOP3.LUT P0, RZ, R12.reuse, 0x1, RZ, 0xc0, !PT ;  /* 0x000000010cff7812 */ /* 0x040fe4000780c0ff */
[----:B------:R-:W-:-:S04]  /*04f0*/  LOP3.LUT P2, RZ, R12, 0x2, RZ, 0xc0, !PT ;  /* 0x000000020cff7812 */ /* 0x000fc8000784c0ff */
[----:B------:R-:W-:Y:S02]  /*0500*/  PLOP3.LUT P0, PT, P0, P1, P2, 0xe0, 0x0 ;  /* 0x000000000000781c */ /* 0x000fe40000703c20 */
[----:B------:R-:W-:Y:S02]  /*0510*/  LOP3.LUT P1, RZ, R0, 0x7fffff, RZ, 0xc0, !PT ;  /* 0x007fffff00ff7812 */ /* 0x000fe4000782c0ff */
[----:B------:R-:W-:-:S04]  /*0520*/  SEL R7, RZ, 0x1, !P0 ;  /* 0x00000001ff077807 */ /* 0x000fc80004000000 */
[----:B------:R-:W-:-:S04]  /*0530*/  IADD3 R7, PT, PT, -R7, RZ, RZ ;  /* 0x000000ff07077210 */ /* 0x000fc80007ffe1ff */
[----:B------:R-:W-:Y:S01]  /*0540*/  ISETP.GE.AND P0, PT, R7, RZ, PT ;  /* 0x000000ff0700720c */ /* 0x000fe20003f06270 */
[----:B------:R-:W-:-:S05]  /*0550*/  VIADD R7, R2, 0xffffff04 ;  /* 0xffffff0402077836 */ /* 0x000fca0000000000 */
[----:B------:R-:W-:-:S07]  /*0560*/  SHF.R.U32.HI R7, RZ, R7, R10 ;  /* 0x00000007ff077219 */ /* 0x000fce000001160a */
[----:B------:R-:W-:-:S05]  /*0570*/  @!P0 IADD3 R7, PT, PT, R7, 0x1, RZ ;  /* 0x0000000107078810 */ /* 0x000fca0007ffe0ff */
[----:B------:R-:W-:-:S05]  /*0580*/  @!P1 IMAD.SHL.U32 R7, R7, 0x2, RZ ;  /* 0x0000000207079824 */ /* 0x000fca00078e00ff */
[----:B------:R-:W-:Y:S01]  /*0590*/  LOP3.LUT R7, R7, 0x80000000, R0, 0xf8, !PT ;  /* 0x8000000007077812 */ /* 0x000fe200078ef800 */
[----:B------:R-:W-:Y:S06]  /*05a0*/  BRA `(.L_x_6) ;  /* 0x0000000000047947 */ /* 0x000fec0003800000 */
.L_x_7:
[----:B------:R0:W1:Y:S02]  /*05b0*/  MUFU.RCP R7, R0 ;  /* 0x0000000000077308 */ /* 0x0000640000001000 */
.L_x_6:
[----:B------:R-:W-:Y:S05]  /*05c0*/  BSYNC.RECONVERGENT B1 ;  /* 0x0000000000017941 */ /* 0x000fea0003800200 */
.L_x_4:
[----:B------:R-:W-:-:S04]  /*05d0*/  MOV R9, 0x0 ;  /* 0x0000000000097802 */ /* 0x000fc80000000f00 */
[----:B01----:R-:W-:Y:S05]  /*05e0*/  RET.REL.NODEC R8 `(_ZN5llama12SwiGLUKernelEPfPKfi) ;  /* 0xfffffff808847950 */ /* 0x003fea0003c3ffff */
.L_x_8:
        /* <DEDUP_REMOVED lines=9> */
.L_x_138:


//--------------------- .text._ZN5llama19MultiHeadAttnKernelEiiPKfPfS2_S1_S1_iiii --------------------------
	.section	.text._ZN5llama19MultiHeadAttnKernelEiiPKfPfS2_S1_S1_iiii,"ax",@progbits
	.align	128
        .global         _ZN5llama19MultiHeadAttnKernelEiiPKfPfS2_S1_S1_iiii
        .type           _ZN5llama19MultiHeadAttnKernelEiiPKfPfS2_S1_S1_iiii,@function
        .size           _ZN5llama19MultiHeadAttnKernelEiiPKfPfS2_S1_S1_iiii,(.L_x_140 - _ZN5llama19MultiHeadAttnKernelEiiPKfPfS2_S1_S1_iiii)
        .other          _ZN5llama19MultiHeadAttnKernelEiiPKfPfS2_S1_S1_iiii,@"STO_CUDA_ENTRY STV_DEFAULT"
_ZN5llama19MultiHeadAttnKernelEiiPKfPfS2_S1_S1_iiii:
.text._ZN5llama19MultiHeadAttnKernelEiiPKfPfS2_S1_S1_iiii:
[----:B------:R-:W-:Y:S01]  /*0000*/  LDC R1, c[0x0][0x37c] ;  /* 0x0000df00ff017b82 */ /* 0x000fe20000000800 */
[----:B------:R-:W0:Y:S01]  /*0010*/  S2R R21, SR_TID.X ;  /* 0x0000000000157919 */ /* 0x000e220000002100 */
[----:B------:R-:W1:Y:S06]  /*0020*/  LDCU.64 UR14, c[0x0][0x380] ;  /* 0x00007000ff0e77ac */ /* 0x000e6c0008000a00 */
[----:B------:R-:W2:Y:S01]  /*0030*/  S2UR UR12, SR_CTAID.X ;  /* 0x00000000000c79c3 */ /* 0x000ea20000002500 */
[----:B------:R-:W-:Y:S01]  /*0040*/  BSSY.RECONVERGENT B2, `(.L_x_9) ;  /* 0x0000115000027945 */ /* 0x000fe20003800200 */
[----:B------:R-:W2:Y:S01]  /*0050*/  LDCU UR7, c[0x0][0x3b8] ;  /* 0x00007700ff0777ac */ /* 0x000ea20008000800 */
[----:B------:R-:W3:Y:S01]  /*0060*/  LDCU.64 UR4, c[0x0][0x390] ;  /* 0x00007200ff0477ac */ /* 0x000ee20008000a00 */
[----:B------:R-:W4:Y:S01]  /*0070*/  LDCU.64 UR10, c[0x0][0x358] ;  /* 0x00006b00ff0a77ac */ /* 0x000f220008000a00 */
[----:B------:R-:W0:Y:S01]  /*0080*/  LDCU UR16, c[0x0][0x360] ;  /* 0x00006c00ff1077ac */ /* 0x000e220008000800 */
[----:B-1----:R-:W-:Y:S01]  /*0090*/  IMAD.U32 R0, RZ, RZ, UR14 ;  /* 0x0000000eff007e24 */ /* 0x002fe2000f8e00ff */
[----:B--2---:R-:W-:-:S02]  /*00a0*/  UIMAD UR9, UR12, UR7, URZ ;  /* 0x000000070c0972a4 */ /* 0x004fc4000f8e02ff */
[----:B------:R-:W-:Y:S02]  /*00b0*/  UIMAD UR6, UR12, UR15, URZ ;  /* 0x0000000f0c0672a4 */ /* 0x000fe4000f8e02ff */
[----:B------:R-:W-:Y:S01]  /*00c0*/  USHF.R.S32.HI UR18, URZ, 0x1f, UR9 ;  /* 0x0000001fff127899 */ /* 0x000fe20008011409 */
[----:B0-----:R-:W-:Y:S01]  /*00d0*/  ISETP.GT.AND P0, PT, R21, R0, PT ;  /* 0x000000001500720c */ /* 0x001fe20003f04270 */
[----:B---3--:R-:W-:-:S12]  /*00e0*/  UIMAD.WIDE UR4, UR6, 0x4, UR4 ;  /* 0x00000004060478a5 */ /* 0x008fd8000f8e0204 */
[----:B----4-:R-:W-:Y:S05]  /*00f0*/  @P0 BRA `(.L_x_10) ;  /* 0x0000001000240947 */ /* 0x010fea0003800000 */
[----:B------:R-:W-:Y:S01]  /*0100*/  I2FP.F32.S32 R0, UR7 ;  /* 0x0000000700007c45 */ /* 0x000fe20008201400 */
[----:B------:R-:W-:-:S03]  /*0110*/  IMAD.U32 R4, RZ, RZ, UR7 ;  /* 0x00000007ff047e24 */ /* 0x000fc6000f8e00ff */
[----:B------:R0:W1:Y:S01]  /*0120*/  MUFU.RSQ R3, R0 ;  /* 0x0000000000037308 */ /* 0x0000620000001400 */
[----:B------:R-:W-:Y:S01]  /*0130*/  VIADD R2, R0, 0xf3000000 ;  /* 0xf300000000027836 */ /* 0x000fe20000000000 */
[----:B------:R-:W-:-:S04]  /*0140*/  ISETP.GE.AND P0, PT, R4, 0x1, PT ;  /* 0x000000010400780c */ /* 0x000fc80003f06270 */
[----:B------:R-:W-:-:S13]  /*0150*/  ISETP.GT.U32.AND P1, PT, R2, 0x727fffff, PT ;  /* 0x727fffff0200780c */ /* 0x000fda0003f24070 */
[----:B01----:R-:W-:Y:S05]  /*0160*/  @!P1 BRA `(.L_x_11) ;  /* 0x00000000000c9947 */ /* 0x003fea0003800000 */
[----:B------:R-:W-:-:S07]  /*0170*/  MOV R4, 0x190 ;  /* 0x0000019000047802 */ /* 0x000fce0000000f00 */
[----:B------:R-:W-:Y:S05]  /*0180*/  CALL.REL.NOINC `($__internal_1_$__cuda_sm20_sqrt_rn_f32_slowpath) ;  /* 0x00000044000c7944 */ /* 0x000fea0003c00000 */
[----:B------:R-:W-:Y:S05]  /*0190*/  BRA `(.L_x_12) ;  /* 0x0000000000107947 */ /* 0x000fea0003800000 */
.L_x_11:
[----:B------:R-:W-:Y:S01]  /*01a0*/  FMUL.FTZ R5, R0, R3 ;  /* 0x0000000300057220 */ /* 0x000fe20000410000 */
[----:B------:R-:W-:-:S03]  /*01b0*/  FMUL.FTZ R3, R3, 0.5 ;  /* 0x3f00000003037820 */ /* 0x000fc60000410000 */
[----:B------:R-:W-:-:S04]  /*01c0*/  FFMA R0, -R5, R5, R0 ;  /* 0x0000000505007223 */ /* 0x000fc80000000100 */
[----:B------:R-:W-:-:S07]  /*01d0*/  FFMA R14, R0, R3, R5 ;  /* 0x00000003000e7223 */ /* 0x000fce0000000005 */
.L_x_12:
[----:B------:R-:W-:Y:S05]  /*01e0*/  @!P0 BRA `(.L_x_13) ;  /* 0x0000000800a88947 */ /* 0x000fea0003800000 */
[----:B------:R-:W0:Y:S01]  /*01f0*/  LDC R6, c[0x0][0x3b4] ;  /* 0x0000ed00ff067b82 */ /* 0x000e220000000800 */
[----:B------:R-:W-:Y:S01]  /*0200*/  BSSY.RECONVERGENT B3, `(.L_x_14) ;  /* 0x00000a7000037945 */ /* 0x000fe20003800200 */
[----:B------:R-:W-:-:S06]  /*0210*/  IMAD.MOV.U32 R15, RZ, RZ, R21 ;  /* 0x000000ffff0f7224 */ /* 0x000fcc00078e0015 */
[----:B------:R-:W1:Y:S01]  /*0220*/  LDC.64 R12, c[0x0][0x3b8] ;  /* 0x0000ee00ff0c7b82 */ /* 0x000e620000000a00 */
[----:B0-----:R-:W-:-:S04]  /*0230*/  IABS R5, R6 ;  /* 0x0000000600057213 */ /* 0x001fc80000000000 */
[----:B------:R-:W0:Y:S01]  /*0240*/  I2F.RP R0, R5 ;  /* 0x0000000500007306 */ /* 0x000e220000209400 */
[----:B-1----:R-:W-:-:S07]  /*0250*/  LOP3.LUT R9, R12, 0x3, RZ, 0xc0, !PT ;  /* 0x000000030c097812 */ /* 0x002fce00078ec0ff */
[----:B0-----:R-:W0:Y:S02]  /*0260*/  MUFU.RCP R0, R0 ;  /* 0x0000000000007308 */ /* 0x001e240000001000 */
[----:B0-----:R-:W-:-:S06]  /*0270*/  VIADD R2, R0, 0xffffffe ;  /* 0x0ffffffe00027836 */ /* 0x001fcc0000000000 */
[----:B------:R0:W1:Y:S02]  /*0280*/  F2I.FTZ.U32.TRUNC.NTZ R3, R2 ;  /* 0x0000000200037305 */ /* 0x000064000021f000 */
[----:B0-----:R-:W-:Y:S01]  /*0290*/  IMAD.MOV.U32 R2, RZ, RZ, RZ ;  /* 0x000000ffff027224 */ /* 0x001fe200078e00ff */
[----:B-1----:R-:W-:-:S05]  /*02a0*/  IADD3 R4, PT, PT, RZ, -R3, RZ ;  /* 0x80000003ff047210 */ /* 0x002fca0007ffe0ff */
[----:B------:R-:W-:Y:S01]  /*02b0*/  IMAD R7, R4, R5, RZ ;  /* 0x0000000504077224 */ /* 0x000fe200078e02ff */
[----:B------:R-:W-:-:S03]  /*02c0*/  IABS R4, UR12 ;  /* 0x0000000c00047c13 */ /* 0x000fc60008000000 */
[----:B------:R-:W-:-:S06]  /*02d0*/  IMAD.HI.U32 R3, R3, R7, R2 ;  /* 0x0000000703037227 */ /* 0x000fcc00078e0002 */
[----:B------:R-:W-:-:S04]  /*02e0*/  IMAD.HI.U32 R3, R3, R4, RZ ;  /* 0x0000000403037227 */ /* 0x000fc800078e00ff */
[----:B------:R-:W-:-:S04]  /*02f0*/  IMAD.MOV R0, RZ, RZ, -R3 ;  /* 0x000000ffff007224 */ /* 0x000fc800078e0a03 */
[----:B------:R-:W-:Y:S01]  /*0300*/  IMAD R0, R5, R0, R4 ;  /* 0x0000000005007224 */ /* 0x000fe200078e0204 */
[----:B------:R-:W-:-:S04]  /*0310*/  LOP3.LUT R4, R12, 0x7ffffff8, RZ, 0xc0, !PT ;  /* 0x7ffffff80c047812 */ /* 0x000fc800078ec0ff */
[----:B------:R-:W-:-:S13]  /*0320*/  ISETP.GT.U32.AND P1, PT, R5, R0, PT ;  /* 0x000000000500720c */ /* 0x000fda0003f24070 */
[----:B------:R-:W-:Y:S02]  /*0330*/  @!P1 IMAD.IADD R0, R0, 0x1, -R5 ;  /* 0x0000000100009824 */ /* 0x000fe400078e0a05 */
[----:B------:R-:W-:Y:S01]  /*0340*/  @!P1 VIADD R3, R3, 0x1 ;  /* 0x0000000103039836 */ /* 0x000fe20000000000 */
[----:B------:R-:W-:Y:S02]  /*0350*/  ISETP.NE.AND P1, PT, R6, RZ, PT ;  /* 0x000000ff0600720c */ /* 0x000fe40003f25270 */
[----:B------:R-:W-:Y:S02]  /*0360*/  ISETP.GE.U32.AND P0, PT, R0, R5, PT ;  /* 0x000000050000720c */ /* 0x000fe40003f06070 */
[----:B------:R-:W-:Y:S02]  /*0370*/  LOP3.LUT R0, R6, UR12, RZ, 0x3c, !PT ;  /* 0x0000000c06007c12 */ /* 0x000fe4000f8e3cff */
[----:B------:R-:W-:Y:S02]  /*0380*/  SHF.R.S32.HI R5, RZ, 0x1f, R13 ;  /* 0x0000001fff057819 */ /* 0x000fe4000001140d */
[----:B------:R-:W-:-:S07]  /*0390*/  ISETP.GE.AND P2, PT, R0, RZ, PT ;  /* 0x000000ff0000720c */ /* 0x000fce0003f46270 */
[----:B------:R-:W-:-:S06]  /*03a0*/  @P0 IADD3 R3, PT, PT, R3, 0x1, RZ ;  /* 0x0000000103030810 */ /* 0x000fcc0007ffe0ff */
[----:B------:R-:W-:Y:S01]  /*03b0*/  @!P2 IMAD.MOV R3, RZ, RZ, -R3 ;  /* 0x000000ffff03a224 */ /* 0x000fe200078e0a03 */
[----:B------:R-:W-:-:S05]  /*03c0*/  @!P1 LOP3.LUT R3, RZ, R6, RZ, 0x33, !PT ;  /* 0x00000006ff039212 */ /* 0x000fca00078e33ff */
[----:B------:R-:W-:Y:S01]  /*03d0*/  IMAD R8, R3, R12, RZ ;  /* 0x0000000c03087224 */ /* 0x000fe200078e02ff */
[----:B------:R-:W-:-:S04]  /*03e0*/  LOP3.LUT R3, R12, 0x7, RZ, 0xc0, !PT ;  /* 0x000000070c037812 */ /* 0x000fc800078ec0ff */
[----:B------:R-:W-:Y:S01]  /*03f0*/  IADD3 R13, P0, PT, R8, R13, RZ ;  /* 0x0000000d080d7210 */ /* 0x000fe20007f1e0ff */
[----:B------:R-:W-:-:S03]  /*0400*/  VIADD R3, R3, 0xffffffff ;  /* 0xffffffff03037836 */ /* 0x000fc60000000000 */
[----:B------:R-:W-:-:S09]  /*0410*/  LEA.HI.X.SX32 R8, R8, R5, 0x1, P0 ;  /* 0x0000000508087211 */ /* 0x000fd200000f0eff */
.L_x_21:
[----:B------:R-:W0:Y:S01]  /*0420*/  LDC R18, c[0x0][0x3b8] ;  /* 0x0000ee00ff127b82 */ /* 0x000e220000000800 */
[----:B------:R-:W1:Y:S01]  /*0430*/  LDCU UR8, c[0x0][0x3b0] ;  /* 0x00007600ff0877ac */ /* 0x000e620008000800 */
[----:B------:R-:W-:Y:S02]  /*0440*/  HFMA2 R5, -RZ, RZ, 0, 0 ;  /* 0x00000000ff057431 */ /* 0x000fe400000001ff */
[----:B------:R-:W-:Y:S02]  /*0450*/  IMAD.MOV.U32 R23, RZ, RZ, RZ ;  /* 0x000000ffff177224 */ /* 0x000fe400078e00ff */
[----:B-1----:R-:W-:Y:S01]  /*0460*/  IMAD R2, R15, UR8, RZ ;  /* 0x000000080f027c24 */ /* 0x002fe2000f8e02ff */
[----:B0-----:R-:W-:-:S04]  /*0470*/  ISETP.GE.U32.AND P0, PT, R18, 0x8, PT ;  /* 0x000000081200780c */ /* 0x001fc80003f06070 */
[----:B------:R-:W-:-:S04]  /*0480*/  IADD3 R0, P1, PT, R2, R13, RZ ;  /* 0x0000000d02007210 */ /* 0x000fc80007f3e0ff */
[----:B------:R-:W-:-:S05]  /*0490*/  LEA.HI.X.SX32 R2, R2, R8, 0x1, P1 ;  /* 0x0000000802027211 */ /* 0x000fca00008f0eff */
[----:B------:R-:W-:Y:S05]  /*04a0*/  @!P0 BRA `(.L_x_15) ;  /* 0x0000000000a08947 */ /* 0x000fea0003800000 */
[----:B------:R-:W-:Y:S02]  /*04b0*/  IMAD.MOV.U32 R23, RZ, RZ, RZ ;  /* 0x000000ffff177224 */ /* 0x000fe400078e00ff */
[----:B------:R-:W-:-:S07]  /*04c0*/  IMAD.MOV.U32 R5, RZ, RZ, RZ ;  /* 0x000000ffff057224 */ /* 0x000fce00078e00ff */
.L_x_16:
[----:B------:R-:W0:Y:S01]  /*04d0*/  LDC.64 R6, c[0x0][0x388] ;  /* 0x0000e200ff067b82 */ /* 0x000e220000000a00 */
[----:B------:R-:W1:Y:S01]  /*04e0*/  LDCU.64 UR14, c[0x0][0x3a0] ;  /* 0x00007400ff0e77ac */ /* 0x000e620008000a00 */
[C---:B------:R-:W-:Y:S02]  /*04f0*/  IADD3 R16, P0, PT, R5.reuse, UR9, RZ ;  /* 0x0000000905107c10 */ /* 0x040fe4000ff1e0ff */
[----:B------:R-:W-:-:S03]  /*0500*/  IADD3 R11, P1, PT, R5, R0, RZ ;  /* 0x00000000050b7210 */ /* 0x000fc60007f3e0ff */
[----:B------:R-:W-:Y:S01]  /*0510*/  IMAD.X R17, RZ, RZ, UR18, P0 ;  /* 0x00000012ff117e24 */ /* 0x000fe200080e06ff */
[----:B------:R-:W-:Y:S02]  /*0520*/  IADD3.X R12, PT, PT, RZ, R2, RZ, P1, !PT ;  /* 0x00000002ff0c7210 */ /* 0x000fe40000ffe4ff */
[----:B-1----:R-:W-:-:S04]  /*0530*/  LEA R10, P1, R11, UR14, 0x2 ;  /* 0x0000000e0b0a7c11 */ /* 0x002fc8000f8210ff */
[----:B------:R-:W-:Y:S02]  /*0540*/  LEA.HI.X R11, R11, UR15, R12, 0x2, P1 ;  /* 0x0000000f0b0b7c11 */ /* 0x000fe400088f140c */
[----:B0-----:R-:W-:-:S03]  /*0550*/  LEA R6, P0, R16, R6, 0x2 ;  /* 0x0000000610067211 */ /* 0x001fc600078010ff */
[----:B------:R-:W2:Y:S01]  /*0560*/  LDG.E R19, desc[UR10][R10.64] ;  /* 0x0000000a0a137981 */ /* 0x000ea2000c1e1900 */
[----:B------:R-:W-:-:S03]  /*0570*/  LEA.HI.X R7, R16, R7, R17, 0x2, P0 ;  /* 0x0000000710077211 */ /* 0x000fc600000f1411 */
[----:B------:R-:W3:Y:S04]  /*0580*/  LDG.E R22, desc[UR10][R10.64+0x4] ;  /* 0x0000040a0a167981 */ /* 0x000ee8000c1e1900 */
[----:B------:R-:W2:Y:S04]  /*0590*/  LDG.E R16, desc[UR10][R6.64] ;  /* 0x0000000a06107981 */ /* 0x000ea8000c1e1900 */
[----:B------:R-:W3:Y:S04]  /*05a0*/  LDG.E R20, desc[UR10][R6.64+0x4] ;  /* 0x0000040a06147981 */ /* 0x000ee8000c1e1900 */
[----:B------:R-:W4:Y:S04]  /*05b0*/  LDG.E R12, desc[UR10][R10.64+0x8] ;  /* 0x0000080a0a0c7981 */ /* 0x000f28000c1e1900 */
[----:B------:R-:W4:Y:S04]  /*05c0*/  LDG.E R17, desc[UR10][R6.64+0x8] ;  /* 0x0000080a06117981 */ /* 0x000f28000c1e1900 */
[----:B------:R-:W5:Y:S04]  /*05d0*/  LDG.E R24, desc[UR10][R10.64+0x10] ;  /* 0x0000100a0a187981 */ /* 0x000f68000c1e1900 */
[----:B------:R-:W5:Y:S04]  /*05e0*/  LDG.E R29, desc[UR10][R10.64+0x14] ;  /* 0x0000140a0a1d7981 */ /* 0x000f68000c1e1900 */
[----:B------:R-:W5:Y:S04]  /*05f0*/  LDG.E R27, desc[UR10][R10.64+0x18] ;  /* 0x0000180a0a1b7981 */ /* 0x000f68000c1e1900 */
[----:B------:R-:W5:Y:S04]  /*0600*/  LDG.E R25, desc[UR10][R6.64+0x1c] ;  /* 0x00001c0a06197981 */ /* 0x000f68000c1e1900 */
[----:B------:R-:W5:Y:S01]  /*0610*/  LDG.E R26, desc[UR10][R10.64+0x1c] ;  /* 0x00001c0a0a1a7981 */ /* 0x000f62000c1e1900 */
[----:B--2---:R-:W-:-:S03]  /*0620*/  FFMA R23, R16, R19, R23 ;  /* 0x0000001310177223 */ /* 0x004fc60000000017 */
[----:B------:R-:W2:Y:S04]  /*0630*/  LDG.E R16, desc[UR10][R10.64+0xc] ;  /* 0x00000c0a0a107981 */ /* 0x000ea8000c1e1900 */
[----:B------:R-:W2:Y:S01]  /*0640*/  LDG.E R19, desc[UR10][R6.64+0xc] ;  /* 0x00000c0a06137981 */ /* 0x000ea2000c1e1900 */
[----:B---3--:R-:W-:-:S03]  /*0650*/  FFMA R28, R20, R22, R23 ;  /* 0x00000016141c7223 */ /* 0x008fc60000000017 */
[----:B------:R-:W5:Y:S04]  /*0660*/  LDG.E R23, desc[UR10][R6.64+0x10] ;  /* 0x0000100a06177981 */ /* 0x000f68000c1e1900 */
[----:B------:R-:W3:Y:S04]  /*0670*/  LDG.E R22, desc[UR10][R6.64+0x14] ;  /* 0x0000140a06167981 */ /* 0x000ee8000c1e1900 */
[----:B------:R-:W3:Y:S01]  /*0680*/  LDG.E R20, desc[UR10][R6.64+0x18] ;  /* 0x0000180a06147981 */ /* 0x000ee2000c1e1900 */
[----:B----4-:R-:W-:Y:S01]  /*0690*/  FFMA R12, R17, R12, R28 ;  /* 0x0000000c110c7223 */ /* 0x010fe2000000001c */
[----:B------:R-:W-:-:S05]  /*06a0*/  VIADD R5, R5, 0x8 ;  /* 0x0000000805057836 */ /* 0x000fca0000000000 */
[----:B------:R-:W-:Y:S01]  /*06b0*/  ISETP.NE.AND P0, PT, R5, R4, PT ;  /* 0x000000040500720c */ /* 0x000fe20003f05270 */
[----:B--2---:R-:W-:-:S04]  /*06c0*/  FFMA R12, R19, R16, R12 ;  /* 0x00000010130c7223 */ /* 0x004fc8000000000c */
[----:B-----5:R-:W-:-:S04]  /*06d0*/  FFMA R23, R23, R24, R12 ;  /* 0x0000001817177223 */ /* 0x020fc8000000000c */
[----:B---3--:R-:W-:-:S04]  /*06e0*/  FFMA R23, R22, R29, R23 ;  /* 0x0000001d16177223 */ /* 0x008fc80000000017 */
[----:B------:R-:W-:-:S04]  /*06f0*/  FFMA R20, R20, R27, R23 ;  /* 0x0000001b14147223 */ /* 0x000fc80000000017 */
[----:B------:R-:W-:Y:S01]  /*0700*/  FFMA R23, R25, R26, R20 ;  /* 0x0000001a19177223 */ /* 0x000fe20000000014 */
[----:B------:R-:W-:Y:S06]  /*0710*/  @P0 BRA `(.L_x_16) ;  /* 0xfffffffc006c0947 */ /* 0x000fec000383ffff */
[----:B------:R-:W-:-:S07]  /*0720*/  IMAD.MOV.U32 R5, RZ, RZ, R4 ;  /* 0x000000ffff057224 */ /* 0x000fce00078e0004 */
.L_x_15:
[----:B------:R-:W-:-:S13]  /*0730*/  LOP3.LUT P0, RZ, R18, 0x7, RZ, 0xc0, !PT ;  /* 0x0000000712ff7812 */ /* 0x000fda000780c0ff */
[----:B------:R-:W-:Y:S05]  /*0740*/  @!P0 BRA `(.L_x_17) ;  /* 0x0000000000ec8947 */ /* 0x000fea0003800000 */
[----:B------:R-:W-:Y:S02]  /*0750*/  ISETP.GE.U32.AND P1, PT, R3, 0x3, PT ;  /* 0x000000030300780c */ /* 0x000fe40003f26070 */
[----:B------:R-:W-:-:S11]  /*0760*/  ISETP.NE.AND P0, PT, R9, RZ, PT ;  /* 0x000000ff0900720c */ /* 0x000fd60003f05270 */
[----:B------:R-:W-:Y:S05]  /*0770*/  @!P1 BRA `(.L_x_18) ;  /* 0x00000000005c9947 */ /* 0x000fea0003800000 */
        /* <DEDUP_REMOVED lines=12> */
[----:B------:R-:W3:Y:S04]  /*0840*/  LDG.E R12, desc[UR10][R10.64] ;  /* 0x0000000a0a0c7981 */ /* 0x000ee8000c1e1900 */
[----:B------:R-:W2:Y:S04]  /*0850*/  LDG.E R17, desc[UR10][R10.64+0x4] ;  /* 0x0000040a0a117981 */ /* 0x000ea8000c1e1900 */
[----:B------:R-:W4:Y:S04]  /*0860*/  LDG.E R20, desc[UR10][R6.64+0x8] ;  /* 0x0000080a06147981 */ /* 0x000f28000c1e1900 */
[----:B------:R-:W4:Y:S04]  /*0870*/  LDG.E R25, desc[UR10][R10.64+0x8] ;  /* 0x0000080a0a197981 */ /* 0x000f28000c1e1900 */
[----:B------:R-:W5:Y:S04]  /*0880*/  LDG.E R22, desc[UR10][R6.64+0xc] ;  /* 0x00000c0a06167981 */ /* 0x000f68000c1e1900 */
[----:B------:R-:W5:Y:S01]  /*0890*/  LDG.E R27, desc[UR10][R10.64+0xc] ;  /* 0x00000c0a0a1b7981 */ /* 0x000f62000c1e1900 */
[----:B------:R-:W-:-:S02]  /*08a0*/  VIADD R5, R5, 0x4 ;  /* 0x0000000405057836 */ /* 0x000fc40000000000 */
[----:B---3--:R-:W-:-:S04]  /*08b0*/  FFMA R12, R12, R16, R23 ;  /* 0x000000100c0c7223 */ /* 0x008fc80000000017 */
[----:B--2---:R-:W-:-:S04]  /*08c0*/  FFMA R12, R17, R19, R12 ;  /* 0x00000013110c7223 */ /* 0x004fc8000000000c */
[----:B----4-:R-:W-:-:S04]  /*08d0*/  FFMA R12, R25, R20, R12 ;  /* 0x00000014190c7223 */ /* 0x010fc8000000000c */
[----:B-----5:R-:W-:-:S07]  /*08e0*/  FFMA R23, R27, R22, R12 ;  /* 0x000000161b177223 */ /* 0x020fce000000000c */
.L_x_18:
[----:B------:R-:W-:Y:S05]  /*08f0*/  @!P0 BRA `(.L_x_17) ;  /* 0x0000000000808947 */ /* 0x000fea0003800000 */
[----:B------:R-:W-:Y:S02]  /*0900*/  ISETP.NE.AND P1, PT, R9, 0x1, PT ;  /* 0x000000010900780c */ /* 0x000fe40003f25270 */
[----:B------:R-:W-:-:S11]  /*0910*/  LOP3.LUT P0, RZ, R18, 0x1, RZ, 0xc0, !PT ;  /* 0x0000000112ff7812 */ /* 0x000fd6000780c0ff */
[----:B------:R-:W0:Y:S01]  /*0920*/  @P1 LDC.64 R6, c[0x0][0x388] ;  /* 0x0000e200ff061b82 */ /* 0x000e220000000a00 */
[C---:B------:R-:W-:Y:S02]  /*0930*/  @P1 IADD3 R22, P3, PT, R5.reuse, UR9, RZ ;  /* 0x0000000905161c10 */ /* 0x040fe4000ff7e0ff */
[C---:B------:R-:W-:Y:S01]  /*0940*/  @P1 IADD3 R12, P2, PT, R5.reuse, R0, RZ ;  /* 0x00000000050c1210 */ /* 0x040fe20007f5e0ff */
[----:B------:R-:W-:Y:S02]  /*0950*/  @P1 VIADD R5, R5, 0x2 ;  /* 0x0000000205051836 */ /* 0x000fe40000000000 */
[----:B------:R-:W-:Y:S02]  /*0960*/  @P1 IMAD.X R24, RZ, RZ, UR18, P3 ;  /* 0x00000012ff181e24 */ /* 0x000fe400098e06ff */
[----:B------:R-:W1:Y:S01]  /*0970*/  @P1 LDC.64 R10, c[0x0][0x3a0] ;  /* 0x0000e800ff0a1b82 */ /* 0x000e620000000a00 */
[----:B------:R-:W-:-:S07]  /*0980*/  @P0 IADD3 R20, P3, PT, R5, UR9, RZ ;  /* 0x0000000905140c10 */ /* 0x000fce000ff7e0ff */
[----:B------:R-:W2:Y:S08]  /*0990*/  @P0 LDC.64 R16, c[0x0][0x388] ;  /* 0x0000e200ff100b82 */ /* 0x000eb00000000a00 */
[----:B------:R-:W3:Y:S01]  /*09a0*/  @P0 LDC.64 R18, c[0x0][0x3a0] ;  /* 0x0000e800ff120b82 */ /* 0x000ee20000000a00 */
[----:B0-----:R-:W-:-:S04]  /*09b0*/  @P1 LEA R6, P4, R22, R6, 0x2 ;  /* 0x0000000616061211 */ /* 0x001fc800078810ff */
[----:B------:R-:W-:Y:S01]  /*09c0*/  @P1 LEA.HI.X R7, R22, R7, R24, 0x2, P4 ;  /* 0x0000000716071211 */ /* 0x000fe200020f1418 */
[----:B------:R-:W-:Y:S01]  /*09d0*/  @P0 IMAD.X R22, RZ, RZ, UR18, P3 ;  /* 0x00000012ff160e24 */ /* 0x000fe200098e06ff */
[----:B------:R-:W-:Y:S02]  /*09e0*/  @P1 IADD3.X R24, PT, PT, RZ, R2, RZ, P2, !PT ;  /* 0x00000002ff181210 */ /* 0x000fe400017fe4ff */
[C---:B-1----:R-:W-:Y:S02]  /*09f0*/  @P1 LEA R10, P2, R12.reuse, R10, 0x2 ;  /* 0x0000000a0c0a1211 */ /* 0x042fe400078410ff */
[----:B------:R-:W-:Y:S02]  /*0a00*/  @P0 IADD3 R0, P4, PT, R5, R0, RZ ;  /* 0x0000000005000210 */ /* 0x000fe40007f9e0ff */
[----:B------:R-:W-:Y:S02]  /*0a10*/  @P1 LEA.HI.X R11, R12, R11, R24, 0x2, P2 ;  /* 0x0000000b0c0b1211 */ /* 0x000fe400010f1418 */
[----:B------:R-:W4:Y:S01]  /*0a20*/  @P1 LDG.E R12, desc[UR10][R6.64] ;  /* 0x0000000a060c1981 */ /* 0x000f22000c1e1900 */
[----:B------:R-:W-:Y:S01]  /*0a30*/  @P0 IMAD.X R2, RZ, RZ, R2, P4 ;  /* 0x000000ffff020224 */ /* 0x000fe200020e0602 */
[----:B--2---:R-:W-:-:S02]  /*0a40*/  @P0 LEA R16, P3, R20, R16, 0x2 ;  /* 0x0000001014100211 */ /* 0x004fc400078610ff */
[----:B------:R-:W4:Y:S02]  /*0a50*/  @P1 LDG.E R5, desc[UR10][R10.64] ;  /* 0x0000000a0a051981 */ /* 0x000f24000c1e1900 */
[----:B------:R-:W-:Y:S02]  /*0a60*/  @P0 LEA.HI.X R17, R20, R17, R22, 0x2, P3 ;  /* 0x0000001114110211 */ /* 0x000fe400018f1416 */
[----:B---3--:R-:W-:-:S03]  /*0a70*/  @P0 LEA R18, P2, R0, R18, 0x2 ;  /* 0x0000001200120211 */ /* 0x008fc600078410ff */
[----:B------:R-:W2:Y:S01]  /*0a80*/  @P0 LDG.E R16, desc[UR10][R16.64] ;  /* 0x0000000a10100981 */ /* 0x000ea2000c1e1900 */
[----:B------:R-:W-:-:S03]  /*0a90*/  @P0 LEA.HI.X R19, R0, R19, R2, 0x2, P2 ;  /* 0x0000001300130211 */ /* 0x000fc600010f1402 */
[----:B------:R-:W3:Y:S04]  /*0aa0*/  @P1 LDG.E R0, desc[UR10][R6.64+0x4] ;  /* 0x0000040a06001981 */ /* 0x000ee8000c1e1900 */
[----:B------:R-:W3:Y:S04]  /*0ab0*/  @P1 LDG.E R2, desc[UR10][R10.64+0x4] ;  /* 0x0000040a0a021981 */ /* 0x000ee8000c1e1900 */
[----:B------:R-:W2:Y:S01]  /*0ac0*/  @P0 LDG.E R18, desc[UR10][R18.64] ;  /* 0x0000000a12120981 */ /* 0x000ea2000c1e1900 */
[----:B----4-:R-:W-:-:S04]  /*0ad0*/  @P1 FFMA R5, R12, R5, R23 ;  /* 0x000000050c051223 */ /* 0x010fc80000000017 */
[----:B---3--:R-:W-:-:S04]  /*0ae0*/  @P1 FFMA R23, R0, R2, R5 ;  /* 0x0000000200171223 */ /* 0x008fc80000000005 */
[----:B--2---:R-:W-:-:S07]  /*0af0*/  @P0 FFMA R23, R16, R18, R23 ;  /* 0x0000001210170223 */ /* 0x004fce0000000017 */
.L_x_17:
[----:B------:R-:W0:Y:S01]  /*0b00*/  MUFU.RCP R5, R14 ;  /* 0x0000000e00057308 */ /* 0x000e220000001000 */
[----:B------:R-:W-:Y:S07]  /*0b10*/  BSSY.RECONVERGENT B4, `(.L_x_19) ;  /* 0x000000d000047945 */ /* 0x000fee0003800200 */
[----:B------:R-:W1:Y:S01]  /*0b20*/  FCHK P0, R23, R14 ;  /* 0x0000000e17007302 */ /* 0x000e620000000000 */
[----:B0-----:R-:W-:-:S04]  /*0b30*/  FFMA R0, R5, -R14, 1 ;  /* 0x3f80000005007423 */ /* 0x001fc8000000080e */
[----:B------:R-:W-:-:S04]  /*0b40*/  FFMA R0, R5, R0, R5 ;  /* 0x0000000005007223 */ /* 0x000fc80000000005 */
[----:B------:R-:W-:-:S04]  /*0b50*/  FFMA R2, R0, R23, RZ ;  /* 0x0000001700027223 */ /* 0x000fc800000000ff */
[----:B------:R-:W-:-:S04]  /*0b60*/  FFMA R5, R2, -R14, R23 ;  /* 0x8000000e02057223 */ /* 0x000fc80000000017 */
[----:B------:R-:W-:Y:S01]  /*0b70*/  FFMA R5, R0, R5, R2 ;  /* 0x0000000500057223 */ /* 0x000fe20000000002 */
[----:B-1----:R-:W-:Y:S06]  /*0b80*/  @!P0 BRA `(.L_x_20) ;  /* 0x0000000000148947 */ /* 0x002fec0003800000 */
[----:B------:R-:W-:Y:S01]  /*0b90*/  IMAD.MOV.U32 R0, RZ, RZ, R23 ;  /* 0x000000ffff007224 */ /* 0x000fe200078e0017 */
[----:B------:R-:W-:Y:S02]  /*0ba0*/  MOV R12, R14 ;  /* 0x0000000e000c7202 */ /* 0x000fe40000000f00 */
[----:B------:R-:W-:-:S07]  /*0bb0*/  MOV R2, 0xbd0 ;  /* 0x00000bd000027802 */ /* 0x000fce0000000f00 */
[----:B------:R-:W-:Y:S05]  /*0bc0*/  CALL.REL.NOINC `($__internal_2_$__cuda_sm3x_div_rn_noftz_f32_slowpath) ;  /* 0x0000003800dc7944 */ /* 0x000fea0003c00000 */
[----:B------:R-:W-:-:S07]  /*0bd0*/  IMAD.MOV.U32 R5, RZ, RZ, R0 ;  /* 0x000000ffff057224 */ /* 0x000fce00078e0000 */
.L_x_20:
[----:B------:R-:W-:Y:S05]  /*0be0*/  BSYNC.RECONVERGENT B4 ;  /* 0x0000000000047941 */ /* 0x000fea0003800200 */
.L_x_19:
[----:B------:R-:W0:Y:S01]  /*0bf0*/  LDCU UR8, c[0x0][0x380] ;  /* 0x00007000ff0877ac */ /* 0x000e220008000800 */
[----:B------:R-:W-:-:S04]  /*0c00*/  IMAD.MOV.U32 R6, RZ, RZ, 0x4 ;  /* 0x00000004ff067424 */ /* 0x000fc800078e00ff */
[----:B------:R-:W-:-:S04]  /*0c10*/  IMAD.WIDE.U32 R6, R15, R6, UR4 ;  /* 0x000000040f067e25 */ /* 0x000fc8000f8e0006 */
[----:B------:R-:W-:Y:S01]  /*0c20*/  VIADD R15, R15, UR16 ;  /* 0x000000100f0f7c36 */ /* 0x000fe20008000000 */
[----:B------:R1:W-:Y:S01]  /*0c30*/  STG.E desc[UR10][R6.64], R5 ;  /* 0x0000000506007986 */ /* 0x0003e2000c10190a */
[----:B0-----:R-:W-:-:S04]  /*0c40*/  MOV R0, UR8 ;  /* 0x0000000800007c02 */ /* 0x001fc80008000f00 */
[----:B------:R-:W-:-:S13]  /*0c50*/  ISETP.GT.AND P0, PT, R15, R0, PT ;  /* 0x000000000f00720c */ /* 0x000fda0003f04270 */
[----:B-1----:R-:W-:Y:S05]  /*0c60*/  @!P0 BRA `(.L_x_21) ;  /* 0xfffffff400ec8947 */ /* 0x002fea000383ffff */
[----:B------:R-:W-:Y:S05]  /*0c70*/  BSYNC.RECONVERGENT B3 ;  /* 0x0000000000037941 */ /* 0x000fea0003800200 */
.L_x_14:
[----:B------:R-:W-:Y:S05]  /*0c80*/  BRA `(.L_x_10) ;  /* 0x0000000400407947 */ /* 0x000fea0003800000 */
.L_x_13:
[----:B------:R-:W0:Y:S01]  /*0c90*/  MUFU.RCP R3, R14 ;  /* 0x0000000e00037308 */ /* 0x000e220000001000 */
[----:B------:R-:W-:Y:S07]  /*0ca0*/  BSSY.RECONVERGENT B3, `(.L_x_22) ;  /* 0x000000d000037945 */ /* 0x000fee0003800200 */
[----:B------:R-:W1:Y:S01]  /*0cb0*/  FCHK P0, RZ, R14 ;  /* 0x0000000eff007302 */ /* 0x000e620000000000 */
[----:B0-----:R-:W-:-:S04]  /*0cc0*/  FFMA R0, R3, -R14, 1 ;  /* 0x3f80000003007423 */ /* 0x001fc8000000080e */
[----:B------:R-:W-:-:S04]  /*0cd0*/  FFMA R2, R3, R0, R3 ;  /* 0x0000000003027223 */ /* 0x000fc80000000003 */
[----:B------:R-:W-:-:S04]  /*0ce0*/  FFMA R3, RZ, R2, RZ ;  /* 0x00000002ff037223 */ /* 0x000fc800000000ff */
[----:B------:R-:W-:-:S04]  /*0cf0*/  FFMA R0, R3, -R14, RZ ;  /* 0x8000000e03007223 */ /* 0x000fc800000000ff */
[----:B------:R-:W-:Y:S01]  /*0d00*/  FFMA R3, R2, R0, R3 ;  /* 0x0000000002037223 */ /* 0x000fe20000000003 */
[----:B-1----:R-:W-:Y:S06]  /*0d10*/  @!P0 BRA `(.L_x_23) ;  /* 0x0000000000148947 */ /* 0x002fec0003800000 */
[----:B------:R-:W-:Y:S01]  /*0d20*/  IMAD.MOV.U32 R12, RZ, RZ, R14 ;  /* 0x000000ffff0c7224 */ /* 0x000fe200078e000e */
[----:B------:R-:W-:Y:S01]  /*0d30*/  MOV R2, 0xd60 ;  /* 0x00000d6000027802 */ /* 0x000fe20000000f00 */
[----:B------:R-:W-:-:S07]  /*0d40*/  IMAD.MOV.U32 R0, RZ, RZ, RZ ;  /* 0x000000ffff007224 */ /* 0x000fce00078e00ff */
[----:B------:R-:W-:Y:S05]  /*0d50*/  CALL.REL.NOINC `($__internal_2_$__cuda_sm3x_div_rn_noftz_f32_slowpath) ;  /* 0x0000003800787944 */ /* 0x000fea0003c00000 */
[----:B------:R-:W-:-:S07]  /*0d60*/  IMAD.MOV.U32 R3, RZ, RZ, R0 ;  /* 0x000000ffff037224 */ /* 0x000fce00078e0000 */
.L_x_23:
[----:B------:R-:W-:Y:S05]  /*0d70*/  BSYNC.RECONVERGENT B3 ;  /* 0x0000000000037941 */ /* 0x000fea0003800200 */
.L_x_22:
[----:B------:R-:W0:Y:S01]  /*0d80*/  I2F.U32.RP R6, UR16 ;  /* 0x0000001000067d06 */ /* 0x000e220008209000 */
[----:B------:R-:W1:Y:S01]  /*0d90*/  LDCU UR8, c[0x0][0x380] ;  /* 0x00007000ff0877ac */ /* 0x000e620008000800 */
[----:B------:R-:W-:Y:S01]  /*0da0*/  VIADD R7, R21, UR16 ;  /* 0x0000001015077c36 */ /* 0x000fe20008000000 */
[----:B------:R-:W-:Y:S01]  /*0db0*/  ISETP.NE.U32.AND P3, PT, RZ, UR16, PT ;  /* 0x00000010ff007c0c */ /* 0x000fe2000bf65070 */
[----:B------:R-:W-:Y:S01]  /*0dc0*/  BSSY.RECONVERGENT B0, `(.L_x_24) ;  /* 0x0000029000007945 */ /* 0x000fe20003800200 */
[----:B------:R-:W-:-:S03]  /*0dd0*/  IMAD.MOV.U32 R13, RZ, RZ, R21 ;  /* 0x000000ffff0d7224 */ /* 0x000fc600078e0015 */
[----:B0-----:R-:W0:Y:S01]  /*0de0*/  MUFU.RCP R6, R6 ;  /* 0x0000000600067308 */ /* 0x001e220000001000 */
[----:B-1----:R-:W-:-:S05]  /*0df0*/  IMAD.U32 R0, RZ, RZ, UR8 ;  /* 0x00000008ff007e24 */ /* 0x002fca000f8e00ff */
[----:B------:R-:W-:-:S05]  /*0e00*/  VIADDMNMX.U32 R2, R7, 0xffffffff, R0, !PT ;  /* 0xffffffff07027846 */ /* 0x000fca0007800000 */
[----:B------:R-:W-:Y:S01]  /*0e10*/  IMAD.IADD R7, R2, 0x1, -R7 ;  /* 0x0000000102077824 */ /* 0x000fe200078e0a07 */
[----:B0-----:R-:W-:-:S04]  /*0e20*/  IADD3 R4, PT, PT, R6, 0xffffffe, RZ ;  /* 0x0ffffffe06047810 */ /* 0x001fc80007ffe0ff */
[----:B------:R-:W-:Y:S01]  /*0e30*/  IADD3 R2, PT, PT, R7, 0x1, RZ ;  /* 0x0000000107027810 */ /* 0x000fe20007ffe0ff */
[----:B------:R0:W1:Y:S03]  /*0e40*/  F2I.FTZ.U32.TRUNC.NTZ R5, R4 ;  /* 0x0000000400057305 */ /* 0x000066000021f000 */
[----:B------:R-:W-:Y:S01]  /*0e50*/  ISETP.NE.AND P0, PT, R2, RZ, PT ;  /* 0x000000ff0200720c */ /* 0x000fe20003f05270 */
[----:B0-----:R-:W-:Y:S02]  /*0e60*/  IMAD.MOV.U32 R4, RZ, RZ, RZ ;  /* 0x000000ffff047224 */ /* 0x001fe400078e00ff */
[----:B-1----:R-:W-:-:S10]  /*0e70*/  IMAD.MOV R9, RZ, RZ, -R5 ;  /* 0x000000ffff097224 */ /* 0x002fd400078e0a05 */
[----:B------:R-:W-:Y:S02]  /*0e80*/  @!P0 IMAD.MOV R7, RZ, RZ, R2 ;  /* 0x000000ffff078224 */ /* 0x000fe400078e0202 */
[----:B------:R-:W-:-:S04]  /*0e90*/  IMAD R9, R9, UR16, RZ ;  /* 0x0000001009097c24 */ /* 0x000fc8000f8e02ff */
[----:B------:R-:W-:-:S06]  /*0ea0*/  IMAD.HI.U32 R6, R5, R9, R4 ;  /* 0x0000000905067227 */ /* 0x000fcc00078e0004 */
[----:B------:R-:W-:-:S05]  /*0eb0*/  IMAD.HI.U32 R5, R6, R7, RZ ;  /* 0x0000000706057227 */ /* 0x000fca00078e00ff */
[----:B------:R-:W-:-:S05]  /*0ec0*/  IADD3 R2, PT, PT, -R5, RZ, RZ ;  /* 0x000000ff05027210 */ /* 0x000fca0007ffe1ff */
[----:B------:R-:W-:Y:S01]  /*0ed0*/  IMAD R7, R2, UR16, R7 ;  /* 0x0000001002077c24 */ /* 0x000fe2000f8e0207 */
[----:B------:R-:W-:-:S04]  /*0ee0*/  SEL R2, RZ, 0x1, !P0 ;  /* 0x00000001ff027807 */ /* 0x000fc80004000000 */
[----:B------:R-:W-:-:S13]  /*0ef0*/  ISETP.GE.U32.AND P1, PT, R7, UR16, PT ;  /* 0x0000001007007c0c */ /* 0x000fda000bf26070 */
[----:B------:R-:W-:Y:S02]  /*0f00*/  @P1 VIADD R7, R7, -UR16 ;  /* 0x8000001007071c36 */ /* 0x000fe40008000000 */
[----:B------:R-:W-:-:S03]  /*0f10*/  @P1 VIADD R5, R5, 0x1 ;  /* 0x0000000105051836 */ /* 0x000fc60000000000 */
[----:B------:R-:W-:-:S13]  /*0f20*/  ISETP.GE.U32.AND P2, PT, R7, UR16, PT ;  /* 0x0000001007007c0c */ /* 0x000fda000bf46070 */
[----:B------:R-:W-:Y:S01]  /*0f30*/  @P2 VIADD R5, R5, 0x1 ;  /* 0x0000000105052836 */ /* 0x000fe20000000000 */
[----:B------:R-:W-:-:S04]  /*0f40*/  @!P3 LOP3.LUT R5, RZ, UR16, RZ, 0x33, !PT ;  /* 0x00000010ff05bc12 */ /* 0x000fc8000f8e33ff */
[----:B------:R-:W-:-:S04]  /*0f50*/  IADD3 R2, PT, PT, R2, R5, RZ ;  /* 0x0000000502027210 */ /* 0x000fc80007ffe0ff */
[C---:B------:R-:W-:Y:S02]  /*0f60*/  LOP3.LUT R4, R2.reuse, 0x3, RZ, 0xc0, !PT ;  /* 0x0000000302047812 */ /* 0x040fe400078ec0ff */
[----:B------:R-:W-:Y:S02]  /*0f70*/  ISETP.GE.U32.AND P1, PT, R2, 0x3, PT ;  /* 0x000000030200780c */ /* 0x000fe40003f26070 */
[----:B------:R-:W-:-:S13]  /*0f80*/  ISETP.NE.AND P0, PT, R4, 0x3, PT ;  /* 0x000000030400780c */ /* 0x000fda0003f05270 */
[----:B------:R-:W-:Y:S05]  /*0f90*/  @!P0 BRA `(.L_x_25) ;  /* 0x00000000002c8947 */ /* 0x000fea0003800000 */
[----:B------:R-:W-:Y:S01]  /*0fa0*/  VIADD R2, R2, 0x1 ;  /* 0x0000000102027836 */ /* 0x000fe20000000000 */
[----:B------:R-:W-:Y:S01]  /*0fb0*/  MOV R13, R21 ;  /* 0x00000015000d7202 */ /* 0x000fe20000000f00 */
[----:B------:R-:W-:-:S03]  /*0fc0*/  IMAD.MOV.U32 R6, RZ, RZ, RZ ;  /* 0x000000ffff067224 */ /* 0x000fc600078e00ff */
[----:B------:R-:W-:-:S07]  /*0fd0*/  LOP3.LUT R7, R2, 0x3, RZ, 0xc0, !PT ;  /* 0x0000000302077812 */ /* 0x000fce00078ec0ff */
.L_x_26:
[----:B0-----:R-:W-:Y:S02]  /*0fe0*/  IMAD.MOV.U32 R4, RZ, RZ, 0x4 ;  /* 0x00000004ff047424 */ /* 0x001fe400078e00ff */
[----:B------:R-:W-:Y:S02]  /*0ff0*/  VIADD R6, R6, 0x1 ;  /* 0x0000000106067836 */ /* 0x000fe40000000000 */
[----:B------:R-:W-:-:S03]  /*1000*/  IMAD.WIDE.U32 R4, R13, R4, UR4 ;  /* 0x000000040d047e25 */ /* 0x000fc6000f8e0004 */
[----:B------:R-:W-:Y:S01]  /*1010*/  ISETP.NE.AND P0, PT, R6, R7, PT ;  /* 0x000000070600720c */ /* 0x000fe20003f05270 */
[----:B------:R-:W-:Y:S01]  /*1020*/  VIADD R13, R13, UR16 ;  /* 0x000000100d0d7c36 */ /* 0x000fe20008000000 */
[----:B------:R0:W-:Y:S11]  /*1030*/  STG.E desc[UR10][R4.64], R3 ;  /* 0x0000000304007986 */ /* 0x0001f6000c10190a */
[----:B------:R-:W-:Y:S05]  /*1040*/  @P0 BRA `(.L_x_26) ;  /* 0xfffffffc00e40947 */ /* 0x000fea000383ffff */
.L_x_25:
[----:B------:R-:W-:Y:S05]  /*1050*/  BSYNC.RECONVERGENT B0 ;  /* 0x0000000000007941 */ /* 0x000fea0003800200 */
.L_x_24:
[----:B------:R-:W-:Y:S05]  /*1060*/  @!P1 BRA `(.L_x_10) ;  /* 0x0000000000489947 */ /* 0x000fea0003800000 */
.L_x_27:
[----:B0-----:R-:W-:Y:S01]  /*1070*/  IADD3 R4, PT, PT, R13, UR16, RZ ;  /* 0x000000100d047c10 */ /* 0x001fe2000fffe0ff */
[----:B------:R-:W-:Y:S02]  /*1080*/  HFMA2 R7, -RZ, RZ, 0, 2.384185791015625e-07 ;  /* 0x00000004ff077431 */ /* 0x000fe400000001ff */
[----:B------:R-:W-:Y:S02]  /*1090*/  IMAD.MOV.U32 R10, RZ, RZ, 0x4 ;  /* 0x00000004ff0a7424 */ /* 0x000fe400078e00ff */
[----:B------:R-:W-:Y:S02]  /*10a0*/  IMAD.MOV.U32 R5, RZ, RZ, 0x4 ;  /* 0x00000004ff057424 */ /* 0x000fe400078e00ff */
[----:B------:R-:W-:Y:S02]  /*10b0*/  VIADD R6, R4, UR16 ;  /* 0x0000001004067c36 */ /* 0x000fe40008000000 */
[----:B------:R-:W-:Y:S02]  /*10c0*/  IMAD.MOV.U32 R9, RZ, RZ, 0x4 ;  /* 0x00000004ff097424 */ /* 0x000fe400078e00ff */
[----:B------:R-:W-:-:S02]  /*10d0*/  VIADD R2, R6, UR16 ;  /* 0x0000001006027c36 */ /* 0x000fc40008000000 */
[----:B------:R-:W-:-:S04]  /*10e0*/  IMAD.WIDE.U32 R10, R13, R10, UR4 ;  /* 0x000000040d0a7e25 */ /* 0x000fc8000f8e000a */
[----:B------:R-:W-:Y:S01]  /*10f0*/  IMAD.WIDE.U32 R4, R4, R5, UR4 ;  /* 0x0000000404047e25 */ /* 0x000fe2000f8e0005 */
[----:B------:R1:W-:Y:S03]  /*1100*/  STG.E desc[UR10][R10.64], R3 ;  /* 0x000000030a007986 */ /* 0x0003e6000c10190a */
[----:B------:R-:W-:Y:S01]  /*1110*/  IMAD.WIDE.U32 R6, R6, R7, UR4 ;  /* 0x0000000406067e25 */ /* 0x000fe2000f8e0007 */
[----:B------:R1:W-:Y:S03]  /*1120*/  STG.E desc[UR10][R4.64], R3 ;  /* 0x0000000304007986 */ /* 0x0003e6000c10190a */
[C---:B------:R-:W-:Y:S01]  /*1130*/  IMAD.WIDE.U32 R8, R2.reuse, R9, UR4 ;  /* 0x0000000402087e25 */ /* 0x040fe2000f8e0009 */
[----:B------:R1:W-:Y:S03]  /*1140*/  STG.E desc[UR10][R6.64], R3 ;  /* 0x0000000306007986 */ /* 0x0003e6000c10190a */
[----:B------:R-:W-:Y:S01]  /*1150*/  VIADD R13, R2, UR16 ;  /* 0x00000010020d7c36 */ /* 0x000fe20008000000 */
[----:B------:R1:W-:Y:S04]  /*1160*/  STG.E desc[UR10][R8.64], R3 ;  /* 0x0000000308007986 */ /* 0x0003e8000c10190a */
[----:B------:R-:W-:-:S13]  /*1170*/  ISETP.GT.AND P0, PT, R13, R0, PT ;  /* 0x000000000d00720c */ /* 0x000fda0003f04270 */
[----:B-1----:R-:W-:Y:S05]  /*1180*/  @!P0 BRA `(.L_x_27) ;  /* 0xfffffffc00b88947 */ /* 0x002fea000383ffff */
.L_x_10:
[----:B------:R-:W-:Y:S05]  /*1190*/  BSYNC.RECONVERGENT B2 ;  /* 0x0000000000027941 */ /* 0x000fea0003800200 */
.L_x_9:
[----:B------:R-:W-:Y:S01]  /*11a0*/  BAR.SYNC.DEFER_BLOCKING 0x0 ;  /* 0x0000000000007b1d */ /* 0x000fe20000010000 */
[C---:B------:R-:W-:Y:S01]  /*11b0*/  ISETP.GT.AND P0, PT, R21.reuse, R0, PT ;  /* 0x000000001500720c */ /* 0x040fe20003f04270 */
[----:B------:R-:W-:Y:S01]  /*11c0*/  IMAD.MOV.U32 R2, RZ, RZ, -0x800000 ;  /* 0xff800000ff027424 */ /* 0x000fe200078e00ff */
[----:B0-----:R-:W-:-:S03]  /*11d0*/  IADD3 R3, PT, PT, R21, UR16, RZ ;  /* 0x0000001015037c10 */ /* 0x001fc6000fffe0ff */
[----:B------:R-:W-:Y:S01]  /*11e0*/  BSSY.RECONVERGENT B0, `(.L_x_28) ;  /* 0x0000006000007945 */ /* 0x000fe20003800200 */
[----:B------:R-:W-:-:S07]  /*11f0*/  ISETP.GT.AND P1, PT, R3, R0, PT ;  /* 0x000000000300720c */ /* 0x000fce0003f24270 */
[----:B------:R-:W-:Y:S06]  /*1200*/  @P0 BRA `(.L_x_29) ;  /* 0x00000000000c0947 */ /* 0x000fec0003800000 */
[----:B------:R-:W-:-:S04]  /*1210*/  IMAD.MOV.U32 R4, RZ, RZ, 0x4 ;  /* 0x00000004ff047424 */ /* 0x000fc800078e00ff */
[----:B------:R-:W-:-:S05]  /*1220*/  IMAD.WIDE.U32 R4, R21, R4, UR4 ;  /* 0x0000000415047e25 */ /* 0x000fca000f8e0004 */
[----:B------:R0:W5:Y:S02]  /*1230*/  LDG.E R2, desc[UR10][R4.64] ;  /* 0x0000000a04027981 */ /* 0x000164000c1e1900 */
.L_x_29:
[----:B------:R-:W-:Y:S05]  /*1240*/  BSYNC.RECONVERGENT B0 ;  /* 0x0000000000007941 */ /* 0x000fea0003800200 */
.L_x_28:
[----:B------:R-:W-:Y:S04]  /*1250*/  BSSY.RECONVERGENT B0, `(.L_x_30) ;  /* 0x0000045000007945 */ /* 0x000fe80003800200 */
[----:B------:R-:W-:Y:S05]  /*1260*/  @P1 BRA `(.L_x_31) ;  /* 0x00000004000c1947 */ /* 0x000fea0003800000 */
[----:B------:R-:W1:Y:S01]  /*1270*/  I2F.U32.RP R8, UR16 ;  /* 0x0000001000087d06 */ /* 0x000e620008209000 */
[----:B0-----:R-:W-:Y:S01]  /*1280*/  MOV R4, UR16 ;  /* 0x0000001000047c02 */ /* 0x001fe20008000f00 */
[----:B------:R-:W-:Y:S02]  /*1290*/  USHF.L.U32 UR7, UR16, 0x1, URZ ;  /* 0x0000000110077899 */ /* 0x000fe400080006ff */
[----:B------:R-:W-:Y:S01]  /*12a0*/  ISETP.NE.U32.AND P2, PT, RZ, UR16, PT ;  /* 0x00000010ff007c0c */ /* 0x000fe2000bf45070 */
[----:B------:R-:W-:Y:S01]  /*12b0*/  BSSY.RECONVERGENT B1, `(.L_x_32) ;  /* 0x0000029000017945 */ /* 0x000fe20003800200 */
[----:B------:R-:W-:Y:S02]  /*12c0*/  IADD3 R7, PT, PT, R3, -0x1, R4 ;  /* 0xffffffff03077810 */ /* 0x000fe40007ffe004 */
[----:B------:R-:W-:Y:S02]  /*12d0*/  MOV R13, R3 ;  /* 0x00000003000d7202 */ /* 0x000fe40000000f00 */
[----:B------:R-:W-:-:S04]  /*12e0*/  VIMNMX R4, PT, PT, R7, R0, !PT ;  /* 0x0000000007047248 */ /* 0x000fc80007fe0100 */
[----:B------:R-:W-:Y:S01]  /*12f0*/  IADD3 R6, PT, PT, R4, 0x1, -R21 ;  /* 0x0000000104067810 */ /* 0x000fe20007ffe815 */
[----:B------:R-:W-:Y:S01]  /*1300*/  IMAD.MOV.U32 R4, RZ, RZ, RZ ;  /* 0x000000ffff047224 */ /* 0x000fe200078e00ff */
[----:B-1----:R-:W0:Y:S02]  /*1310*/  MUFU.RCP R8, R8 ;  /* 0x0000000800087308 */ /* 0x002e240000001000 */
[----:B------:R-:W-:-:S04]  /*1320*/  ISETP.NE.AND P0, PT, R6, UR7, PT ;  /* 0x0000000706007c0c */ /* 0x000fc8000bf05270 */
[----:B------:R-:W-:-:S04]  /*1330*/  SEL R7, RZ, 0x1, !P0 ;  /* 0x00000001ff077807 */ /* 0x000fc80004000000 */
[----:B------:R-:W-:Y:S01]  /*1340*/  IADD3 R6, PT, PT, R6, -UR7, -R7 ;  /* 0x8000000706067c10 */ /* 0x000fe2000fffe807 */
[----:B0-----:R-:W-:-:S06]  /*1350*/  VIADD R5, R8, 0xffffffe ;  /* 0x0ffffffe08057836 */ /* 0x001fcc0000000000 */
[----:B------:R-:W0:Y:S02]  /*1360*/  F2I.FTZ.U32.TRUNC.NTZ R5, R5 ;  /* 0x0000000500057305 */ /* 0x000e24000021f000 */
[----:B0-----:R-:W-:-:S04]  /*1370*/  IMAD.MOV R9, RZ, RZ, -R5 ;  /* 0x000000ffff097224 */ /* 0x001fc800078e0a05 */
[----:B------:R-:W-:-:S04]  /*1380*/  IMAD R9, R9, UR16, RZ ;  /* 0x0000001009097c24 */ /* 0x000fc8000f8e02ff */
[----:B------:R-:W-:-:S06]  /*1390*/  IMAD.HI.U32 R9, R5, R9, R4 ;  /* 0x0000000905097227 */ /* 0x000fcc00078e0004 */
[----:B------:R-:W-:-:S04]  /*13a0*/  IMAD.HI.U32 R4, R9, R6, RZ ;  /* 0x0000000609047227 */ /* 0x000fc800078e00ff */
[----:B------:R-:W-:-:S04]  /*13b0*/  IMAD.MOV R5, RZ, RZ, -R4 ;  /* 0x000000ffff057224 */ /* 0x000fc800078e0a04 */
[----:B------:R-:W-:-:S05]  /*13c0*/  IMAD R6, R5, UR16, R6 ;  /* 0x0000001005067c24 */ /* 0x000fca000f8e0206 */
[----:B------:R-:W-:-:S13]  /*13d0*/  ISETP.GE.U32.AND P0, PT, R6, UR16, PT ;  /* 0x0000001006007c0c */ /* 0x000fda000bf06070 */
[----:B------:R-:W-:Y:S01]  /*13e0*/  @P0 IADD3 R6, PT, PT, R6, -UR16, RZ ;  /* 0x8000001006060c10 */ /* 0x000fe2000fffe0ff */
[----:B------:R-:W-:-:S03]  /*13f0*/  @P0 VIADD R4, R4, 0x1 ;  /* 0x0000000104040836 */ /* 0x000fc60000000000 */
[----:B------:R-:W-:-:S13]  /*1400*/  ISETP.GE.U32.AND P1, PT, R6, UR16, PT ;  /* 0x0000001006007c0c */ /* 0x000fda000bf26070 */
[----:B------:R-:W-:Y:S01]  /*1410*/  @P1 VIADD R4, R4, 0x1 ;  /* 0x0000000104041836 */ /* 0x000fe20000000000 */
[----:B------:R-:W-:-:S05]  /*1420*/  @!P2 LOP3.LUT R4, RZ, UR16, RZ, 0x33, !PT ;  /* 0x00000010ff04ac12 */ /* 0x000fca000f8e33ff */
[----:B------:R-:W-:-:S05]  /*1430*/  IMAD.IADD R4, R7, 0x1, R4 ;  /* 0x0000000107047824 */ /* 0x000fca00078e0204 */
[C---:B------:R-:W-:Y:S02]  /*1440*/  LOP3.LUT R5, R4.reuse, 0x3, RZ, 0xc0, !PT ;  /* 0x0000000304057812 */ /* 0x040fe400078ec0ff */
[----:B------:R-:W-:Y:S02]  /*1450*/  ISETP.GE.U32.AND P1, PT, R4, 0x3, PT ;  /* 0x000000030400780c */ /* 0x000fe40003f26070 */
[----:B------:R-:W-:-:S13]  /*1460*/  ISETP.NE.AND P0, PT, R5, 0x3, PT ;  /* 0x000000030500780c */ /* 0x000fda0003f05270 */
[----:B------:R-:W-:Y:S05]  /*1470*/  @!P0 BRA `(.L_x_33) ;  /* 0x0000000000308947 */ /* 0x000fea0003800000 */
[----:B------:R-:W-:Y:S02]  /*1480*/  VIADD R4, R4, 0x1 ;  /* 0x0000000104047836 */ /* 0x000fe40000000000 */
[----:B------:R-:W-:Y:S02]  /*1490*/  IMAD.MOV.U32 R6, RZ, RZ, RZ ;  /* 0x000000ffff067224 */ /* 0x000fe400078e00ff */
[----:B------:R-:W-:Y:S01]  /*14a0*/  IMAD.MOV.U32 R13, RZ, RZ, R3 ;  /* 0x000000ffff0d7224 */ /* 0x000fe200078e0003 */
[----:B------:R-:W-:-:S07]  /*14b0*/  LOP3.LUT R7, R4, 0x3, RZ, 0xc0, !PT ;  /* 0x0000000304077812 */ /* 0x000fce00078ec0ff */
.L_x_34:
[----:B------:R-:W-:-:S05]  /*14c0*/  HFMA2 R4, -RZ, RZ, 0, 2.384185791015625e-07 ;  /* 0x00000004ff047431 */ /* 0x000fca00000001ff */
[----:B------:R-:W-:-:S06]  /*14d0*/  IMAD.WIDE.U32 R4, R13, R4, UR4 ;  /* 0x000000040d047e25 */ /* 0x000fcc000f8e0004 */
[----:B------:R-:W2:Y:S01]  /*14e0*/  LDG.E R5, desc[UR10][R4.64] ;  /* 0x0000000a04057981 */ /* 0x000ea2000c1e1900 */
[----:B------:R-:W-:Y:S02]  /*14f0*/  VIADD R6, R6, 0x1 ;  /* 0x0000000106067836 */ /* 0x000fe40000000000 */
[----:B------:R-:W-:-:S03]  /*1500*/  VIADD R13, R13, UR16 ;  /* 0x000000100d0d7c36 */ /* 0x000fc60008000000 */
[----:B------:R-:W-:Y:S02]  /*1510*/  ISETP.NE.AND P0, PT, R6, R7, PT ;  /* 0x000000070600720c */ /* 0x000fe40003f05270 */
[----:B--2--5:R-:W-:-:S11]  /*1520*/  FMNMX R2, R5, R2, !PT ;  /* 0x0000000205027209 */ /* 0x024fd60007800000 */
[----:B------:R-:W-:Y:S05]  /*1530*/  @P0 BRA `(.L_x_34) ;  /* 0xfffffffc00e00947 */ /* 0x000fea000383ffff */
.L_x_33:
[----:B------:R-:W-:Y:S05]  /*1540*/  BSYNC.RECONVERGENT B1 ;  /* 0x0000000000017941 */ /* 0x000fea0003800200 */
.L_x_32:
[----:B------:R-:W-:Y:S05]  /*1550*/  @!P1 BRA `(.L_x_31) ;  /* 0x0000000000509947 */ /* 0x000fea0003800000 */
.L_x_35:
[C---:B------:R-:W-:Y:S01]  /*1560*/  VIADD R4, R13.reuse, UR16 ;  /* 0x000000100d047c36 */ /* 0x040fe20008000000 */
[----:B------:R-:W-:Y:S01]  /*1570*/  MOV R10, 0x4 ;  /* 0x00000004000a7802 */ /* 0x000fe20000000f00 */
[----:B------:R-:W-:Y:S02]  /*1580*/  HFMA2 R8, -RZ, RZ, 0, 2.384185791015625e-07 ;  /* 0x00000004ff087431 */ /* 0x000fe400000001ff */
[----:B------:R-:W-:Y:S02]  /*1590*/  IMAD.MOV.U32 R5, RZ, RZ, 0x4 ;  /* 0x00000004ff057424 */ /* 0x000fe400078e00ff */
[----:B------:R-:W-:Y:S02]  /*15a0*/  VIADD R6, R4, UR16 ;  /* 0x0000001004067c36 */ /* 0x000fe40008000000 */
[----:B------:R-:W-:-:S04]  /*15b0*/  IMAD.WIDE.U32 R10, R13, R10, UR4 ;  /* 0x000000040d0a7e25 */ /* 0x000fc8000f8e000a */
[----:B------:R-:W-:Y:S02]  /*15c0*/  IMAD.MOV.U32 R7, RZ, RZ, 0x4 ;  /* 0x00000004ff077424 */ /* 0x000fe400078e00ff */
[----:B------:R-:W-:Y:S01]  /*15d0*/  VIADD R13, R6, UR16 ;  /* 0x00000010060d7c36 */ /* 0x000fe20008000000 */
[----:B------:R-:W2:Y:S01]  /*15e0*/  LDG.E R11, desc[UR10][R10.64] ;  /* 0x0000000a0a0b7981 */ /* 0x000ea2000c1e1900 */
[----:B------:R-:W-:-:S04]  /*15f0*/  IMAD.WIDE.U32 R4, R4, R5, UR4 ;  /* 0x0000000404047e25 */ /* 0x000fc8000f8e0005 */
[----:B------:R-:W-:Y:S02]  /*1600*/  IMAD.WIDE.U32 R6, R6, R7, UR4 ;  /* 0x0000000406067e25 */ /* 0x000fe4000f8e0007 */
[----:B------:R-:W2:Y:S02]  /*1610*/  LDG.E R4, desc[UR10][R4.64] ;  /* 0x0000000a04047981 */ /* 0x000ea4000c1e1900 */
[C---:B------:R-:W-:Y:S02]  /*1620*/  IMAD.WIDE.U32 R8, R13.reuse, R8, UR4 ;  /* 0x000000040d087e25 */ /* 0x040fe4000f8e0008 */
[----:B------:R-:W3:Y:S04]  /*1630*/  LDG.E R7, desc[UR10][R6.64] ;  /* 0x0000000a06077981 */ /* 0x000ee8000c1e1900 */
[----:B------:R-:W3:Y:S01]  /*1640*/  LDG.E R8, desc[UR10][R8.64] ;  /* 0x0000000a08087981 */ /* 0x000ee2000c1e1900 */
[----:B------:R-:W-:-:S05]  /*1650*/  VIADD R13, R13, UR16 ;  /* 0x000000100d0d7c36 */ /* 0x000fca0008000000 */
[----:B------:R-:W-:Y:S02]  /*1660*/  ISETP.GT.AND P0, PT, R13, R0, PT ;  /* 0x000000000d00720c */ /* 0x000fe40003f04270 */
[----:B--2--5:R-:W-:-:S04]  /*1670*/  FMNMX3 R2, R2, R11, R4, !PT ;  /* 0x0000000b02027276 */ /* 0x024fc80007800004 */
[----:B---3--:R-:W-:-:S07]  /*1680*/  FMNMX3 R2, R2, R7, R8, !PT ;  /* 0x0000000702027276 */ /* 0x008fce0007800008 */
[----:B------:R-:W-:Y:S05]  /*1690*/  @!P0 BRA `(.L_x_35) ;  /* 0xfffffffc00b08947 */ /* 0x000fea000383ffff */
.L_x_31:
[----:B------:R-:W-:Y:S05]  /*16a0*/  BSYNC.RECONVERGENT B0 ;  /* 0x0000000000007941 */ /* 0x000fea0003800200 */
.L_x_30:
[----:B------:R-:W1:Y:S01]  /*16b0*/  S2R R12, SR_LANEID ;  /* 0x00000000000c7919 */ /* 0x000e620000000000 */
[----:B-----5:R-:W-:Y:S01]  /*16c0*/  IMAD.MOV.U32 R15, RZ, RZ, R2 ;  /* 0x000000ffff0f7224 */ /* 0x020fe200078e0002 */
[----:B------:R-:W2:Y:S01]  /*16d0*/  S2UR UR8, SR_CgaCtaId ;  /* 0x00000000000879c3 */ /* 0x000ea20000008800 */
[----:B------:R-:W-:Y:S01]  /*16e0*/  UMOV UR7, 0x400 ;  /* 0x0000040000077882 */ /* 0x000fe20000000000 */
[----:B------:R-:W-:Y:S01]  /*16f0*/  ISETP.NE.AND P2, PT, R21, RZ, PT ;  /* 0x000000ff1500720c */ /* 0x000fe20003f45270 */
[----:B------:R-:W-:Y:S01]  /*1700*/  BSSY.RECONVERGENT B0, `(.L_x_36) ;  /* 0x0000064000007945 */ /* 0x000fe20003800200 */
[----:B------:R-:W3:Y:S01]  /*1710*/  SHFL.DOWN PT, R2, R15, 0x1, 0x1f ;  /* 0x08201f000f027f89 */ /* 0x000ee200000e0000 */
[----:B--2---:R-:W-:Y:S01]  /*1720*/  ULEA UR7, UR8, UR7, 0x18 ;  /* 0x0000000708077291 */ /* 0x004fe2000f8ec0ff */
[----:B---3--:R-:W-:Y:S02]  /*1730*/  FSETP.GEU.AND P1, PT, R15, R2, PT ;  /* 0x000000020f00720b */ /* 0x008fe40003f2e000 */
[----:B-1----:R-:W-:-:S13]  /*1740*/  ISETP.GT.AND P0, PT, R12, 0x1e, PT ;  /* 0x0000001e0c00780c */ /* 0x002fda0003f04270 */
[----:B------:R-:W-:Y:S02]  /*1750*/  @!P0 FSEL R15, R2, R15, !P1 ;  /* 0x0000000f020f8208 */ /* 0x000fe40004800000 */
[----:B------:R-:W-:-:S03]  /*1760*/  ISETP.GT.AND P0, PT, R12, 0x1d, PT ;  /* 0x0000001d0c00780c */ /* 0x000fc60003f04270 */
[----:B------:R-:W1:Y:S02]  /*1770*/  SHFL.DOWN PT, R2, R15, 0x2, 0x1f ;  /* 0x08401f000f027f89 */ /* 0x000e6400000e0000 */
[----:B-1----:R-:W-:-:S08]  /*1780*/  FSETP.GEU.AND P1, PT, R15, R2, PT ;  /* 0x000000020f00720b */ /* 0x002fd00003f2e000 */
        /* <DEDUP_REMOVED lines=9> */
[----:B------:R-:W-:Y:S02]  /*1820*/  ISETP.NE.AND P0, PT, R12, RZ, PT ;  /* 0x000000ff0c00720c */ /* 0x000fe40003f05270 */
[----:B------:R-:W-:Y:S01]  /*1830*/  SHF.R.U32.HI R2, RZ, 0x3, R21 ;  /* 0x00000003ff027819 */ /* 0x000fe20000011615 */
[----:B0-----:R-:W0:Y:S03]  /*1840*/  SHFL.DOWN PT, R4, R15, 0x10, 0x1f ;  /* 0x0a001f000f047f89 */ /* 0x001e2600000e0000 */
[----:B------:R-:W-:Y:S02]  /*1850*/  LOP3.LUT R2, R2, 0x7c, RZ, 0xc0, !PT ;  /* 0x0000007c02027812 */ /* 0x000fe400078ec0ff */
[----:B0-----:R-:W-:-:S04]  /*1860*/  FSETP.GEU.AND P1, PT, R15, R4, PT ;  /* 0x000000040f00720b */ /* 0x001fc80003f2e000 */
[----:B------:R-:W-:-:S05]  /*1870*/  FSEL R13, R4, R15, !P1 ;  /* 0x0000000f040d7208 */ /* 0x000fca0004800000 */
[----:B------:R0:W-:Y:S01]  /*1880*/  @!P0 STS [R2+UR7+0x20], R13 ;  /* 0x0000200d02008988 */ /* 0x0001e20008000807 */
[----:B------:R-:W-:Y:S06]  /*1890*/  BAR.SYNC.DEFER_BLOCKING 0x0 ;  /* 0x0000000000007b1d */ /* 0x000fec0000010000 */
[----:B------:R-:W-:Y:S05]  /*18a0*/  @P2 BRA `(.L_x_37) ;  /* 0x0000000400242947 */ /* 0x000fea0003800000 */
[----:B------:R-:W1:Y:S01]  /*18b0*/  LDS.128 R4, [UR7+0x20] ;  /* 0x00002007ff047984 */ /* 0x000e620008000c00 */
[----:B------:R-:W-:-:S03]  /*18c0*/  ISETP.GT.AND P1, PT, R12, 0xf, PT ;  /* 0x0000000f0c00780c */ /* 0x000fc60003f24270 */
[----:B------:R-:W2:Y:S01]  /*18d0*/  LDS.128 R8, [UR7+0x30] ;  /* 0x00003007ff087984 */ /* 0x000ea20008000c00 */
[----:B------:R-:W-:-:S04]  /*18e0*/  FSEL R12, R15, R13, P1 ;  /* 0x0000000d0f0c7208 */ /* 0x000fc80000800000 */
[----:B-1----:R-:W-:-:S04]  /*18f0*/  FSETP.GEU.AND P1, PT, R12, R5, PT ;  /* 0x000000050c00720b */ /* 0x002fc80003f2e000 */
[----:B------:R-:W-:Y:S02]  /*1900*/  FSEL R5, R5, R12, !P1 ;  /* 0x0000000c05057208 */ /* 0x000fe40004800000 */
[----:B0-----:R-:W0:Y:S02]  /*1910*/  LDS.128 R12, [UR7+0x40] ;  /* 0x00004007ff0c7984 */ /* 0x001e240008000c00 */
[----:B------:R-:W-:-:S04]  /*1920*/  FSETP.GEU.AND P1, PT, R5, R6, PT ;  /* 0x000000060500720b */ /* 0x000fc80003f2e000 */
[----:B------:R-:W-:-:S04]  /*1930*/  FSEL R6, R6, R5, !P1 ;  /* 0x0000000506067208 */ /* 0x000fc80004800000 */
[----:B------:R-:W-:-:S04]  /*1940*/  FSETP.GEU.AND P1, PT, R6, R7, PT ;  /* 0x000000070600720b */ /* 0x000fc80003f2e000 */
[----:B------:R-:W-:-:S04]  /*1950*/  FSEL R7, R7, R6, !P1 ;  /* 0x0000000607077208 */ /* 0x000fc80004800000 */
[----:B--2---:R-:W-:-:S04]  /*1960*/  FSETP.GEU.AND P1, PT, R7, R8, PT ;  /* 0x000000080700720b */ /* 0x004fc80003f2e000 */
[----:B------:R-:W-:Y:S02]  /*1970*/  FSEL R8, R8, R7, !P1 ;  /* 0x0000000708087208 */ /* 0x000fe40004800000 */
[----:B------:R-:W1:Y:S02]  /*1980*/  LDS.128 R4, [UR7+0x50] ;  /* 0x00005007ff047984 */ /* 0x000e640008000c00 */
[----:B------:R-:W-:-:S04]  /*1990*/  FSETP.GEU.AND P1, PT, R8, R9, PT ;  /* 0x000000090800720b */ /* 0x000fc80003f2e000 */
[----:B------:R-:W-:-:S04]  /*19a0*/  FSEL R9, R9, R8, !P1 ;  /* 0x0000000809097208 */ /* 0x000fc80004800000 */
[----:B------:R-:W-:-:S04]  /*19b0*/  FSETP.GEU.AND P1, PT, R9, R10, PT ;  /* 0x0000000a0900720b */ /* 0x000fc80003f2e000 */
[----:B------:R-:W-:-:S04]  /*19c0*/  FSEL R10, R10, R9, !P1 ;  /* 0x000000090a0a7208 */ /* 0x000fc80004800000 */
[----:B------:R-:W-:-:S04]  /*19d0*/  FSETP.GEU.AND P1, PT, R10, R11, PT ;  /* 0x0000000b0a00720b */ /* 0x000fc80003f2e000 */
[----:B------:R-:W-:-:S04]  /*19e0*/  FSEL R11, R11, R10, !P1 ;  /* 0x0000000a0b0b7208 */ /* 0x000fc80004800000 */
[----:B0-----:R-:W-:-:S04]  /*19f0*/  FSETP.GEU.AND P1, PT, R11, R12, PT ;  /* 0x0000000c0b00720b */ /* 0x001fc80003f2e000 */
[----:B------:R-:W-:Y:S02]  /*1a00*/  FSEL R12, R12, R11, !P1 ;  /* 0x0000000b0c0c7208 */ /* 0x000fe40004800000 */
[----:B------:R-:W0:Y:S02]  /*1a10*/  LDS.128 R8, [UR7+0x60] ;  /* 0x00006007ff087984 */ /* 0x000e240008000c00 */
[----:B------:R-:W-:-:S04]  /*1a20*/  FSETP.GEU.AND P1, PT, R12, R13, PT ;  /* 0x0000000d0c00720b */ /* 0x000fc80003f2e000 */
[----:B------:R-:W-:-:S04]  /*1a30*/  FSEL R13, R13, R12, !P1 ;  /* 0x0000000c0d0d7208 */ /* 0x000fc80004800000 */
[----:B------:R-:W-:-:S04]  /*1a40*/  FSETP.GEU.AND P1, PT, R13, R14, PT ;  /* 0x0000000e0d00720b */ /* 0x000fc80003f2e000 */
[----:B------:R-:W-:-:S04]  /*1a50*/  FSEL R14, R14, R13, !P1 ;  /* 0x0000000d0e0e7208 */ /* 0x000fc80004800000 */
[----:B------:R-:W-:-:S04]  /*1a60*/  FSETP.GEU.AND P1, PT, R14, R15, PT ;  /* 0x0000000f0e00720b */ /* 0x000fc80003f2e000 */
[----:B------:R-:W-:-:S04]  /*1a70*/  FSEL R15, R15, R14, !P1 ;  /* 0x0000000e0f0f7208 */ /* 0x000fc80004800000 */
[----:B-1----:R-:W-:-:S04]  /*1a80*/  FSETP.GEU.AND P1, PT, R15, R4, PT ;  /* 0x000000040f00720b */ /* 0x002fc80003f2e000 */
        /* <DEDUP_REMOVED lines=27> */
[----:B------:R-:W-:-:S04]  /*1c40*/  FSEL R4, R4, R15, !P1 ;  /* 0x0000000f04047208 */ /* 0x000fc80004800000 */
[----:B------:R-:W-:-:S04]  /*1c50*/  FSETP.GEU.AND P1, PT, R4, R5, PT ;  /* 0x000000050400720b */ /* 0x000fc80003f2e000 */
[----:B------:R-:W-:-:S04]  /*1c60*/  FSEL R5, R5, R4, !P1 ;  /* 0x0000000405057208 */ /* 0x000fc80004800000 */
[----:B------:R-:W-:-:S04]  /*1c70*/  FSETP.GEU.AND P1, PT, R5, R6, PT ;  /* 0x000000060500720b */ /* 0x000fc80003f2e000 */
[----:B------:R-:W-:-:S04]  /*1c80*/  FSEL R6, R6, R5, !P1 ;  /* 0x0000000506067208 */ /* 0x000fc80004800000 */
[----:B------:R-:W-:-:S04]  /*1c90*/  FSETP.GEU.AND P1, PT, R6, R7, PT ;  /* 0x000000070600720b */ /* 0x000fc80003f2e000 */
[----:B------:R-:W-:-:S04]  /*1ca0*/  FSEL R7, R7, R6, !P1 ;  /* 0x0000000607077208 */ /* 0x000fc80004800000 */
[----:B-1----:R-:W-:-:S04]  /*1cb0*/  FSETP.GEU.AND P1, PT, R7, R8, PT ;  /* 0x000000080700720b */ /* 0x002fc80003f2e000 */
[----:B------:R-:W-:-:S04]  /*1cc0*/  FSEL R8, R8, R7, !P1 ;  /* 0x0000000708087208 */ /* 0x000fc80004800000 */
[----:B------:R-:W-:-:S04]  /*1cd0*/  FSETP.GEU.AND P1, PT, R8, R9, PT ;  /* 0x000000090800720b */ /* 0x000fc80003f2e000 */
[----:B------:R-:W-:-:S04]  /*1ce0*/  FSEL R9, R9, R8, !P1 ;  /* 0x0000000809097208 */ /* 0x000fc80004800000 */
[----:B------:R-:W-:-:S04]  /*1cf0*/  FSETP.GEU.AND P1, PT, R9, R10, PT ;  /* 0x0000000a0900720b */ /* 0x000fc80003f2e000 */
[----:B------:R-:W-:-:S04]  /*1d00*/  FSEL R10, R10, R9, !P1 ;  /* 0x000000090a0a7208 */ /* 0x000fc80004800000 */
[----:B------:R-:W-:-:S04]  /*1d10*/  FSETP.GEU.AND P1, PT, R10, R11, PT ;  /* 0x0000000b0a00720b */ /* 0x000fc80003f2e000 */
[----:B------:R-:W-:-:S05]  /*1d20*/  FSEL R10, R11, R10, !P1 ;  /* 0x0000000a0b0a7208 */ /* 0x000fca0004800000 */
[----:B------:R1:W-:Y:S04]  /*1d30*/  STS [UR7+0xa4], R10 ;  /* 0x0000a40aff007988 */ /* 0x0003e80008000807 */
.L_x_37:
[----:B------:R-:W-:Y:S05]  /*1d40*/  BSYNC.RECONVERGENT B0 ;  /* 0x0000000000007941 */ /* 0x000fea0003800200 */
.L_x_36:
[----:B------:R-:W-:Y:S01]  /*1d50*/  BAR.SYNC.DEFER_BLOCKING 0x0 ;  /* 0x0000000000007b1d */ /* 0x000fe20000010000 */
[----:B------:R-:W-:Y:S02]  /*1d60*/  ISETP.GT.AND P1, PT, R21, R0, PT ;  /* 0x000000001500720c */ /* 0x000fe40003f24270 */
[----:B------:R-:W-:-:S03]  /*1d70*/  MOV R7, RZ ;  /* 0x000000ff00077202 */ /* 0x000fc60000000f00 */
[----:B------:R-:W-:Y:S08]  /*1d80*/  BSSY.RECONVERGENT B0, `(.L_x_38) ;  /* 0x000007e000007945 */ /* 0x000ff00003800200 */
[----:B------:R-:W-:Y:S05]  /*1d90*/  @P1 BRA `(.L_x_39) ;  /* 0x0000000400f01947 */ /* 0x000fea0003800000 */
[----:B------:R-:W2:Y:S01]  /*1da0*/  I2F.U32.RP R8, UR16 ;  /* 0x0000001000087d06 */ /* 0x000ea20008209000 */
[----:B------:R-:W-:Y:S01]  /*1db0*/  VIADDMNMX R4, R3, 0xffffffff, R0, !PT ;  /* 0xffffffff03047846 */ /* 0x000fe20007800100 */
[----:B------:R-:W-:Y:S01]  /*1dc0*/  BSSY.RECONVERGENT B1, `(.L_x_40) ;  /* 0x0000038000017945 */ /* 0x000fe20003800200 */
[----:B------:R-:W-:-:S03]  /*1dd0*/  ISETP.NE.U32.AND P4, PT, RZ, UR16, PT ;  /* 0x00000010ff007c0c */ /* 0x000fc6000bf85070 */
[----:B------:R-:W-:Y:S02]  /*1de0*/  IMAD.IADD R7, R4, 0x1, -R3 ;  /* 0x0000000104077824 */ /* 0x000fe400078e0a03 */
[----:B------:R-:W-:Y:S02]  /*1df0*/  IMAD.MOV.U32 R4, RZ, RZ, RZ ;  /* 0x000000ffff047224 */ /* 0x000fe400078e00ff */
[----:B------:R-:W-:Y:S01]  /*1e00*/  VIADD R6, R7, 0x1 ;  /* 0x0000000107067836 */ /* 0x000fe20000000000 */
[----:B--2---:R-:W2:Y:S04]  /*1e10*/  MUFU.RCP R8, R8 ;  /* 0x0000000800087308 */ /* 0x004ea80000001000 */
[----:B------:R-:W-:-:S13]  /*1e20*/  ISETP.NE.AND P1, PT, R6, RZ, PT ;  /* 0x000000ff0600720c */ /* 0x000fda0003f25270 */
[----:B------:R-:W-:Y:S02]  /*1e30*/  @!P1 IMAD.MOV R7, RZ, RZ, R6 ;  /* 0x000000ffff079224 */ /* 0x000fe400078e0206 */
[----:B------:R-:W3:Y:S01]  /*1e40*/  LDS R6, [UR7+0xa4] ;  /* 0x0000a407ff067984 */ /* 0x000ee20008000800 */
[----:B--2---:R-:W-:-:S06]  /*1e50*/  VIADD R5, R8, 0xffffffe ;  /* 0x0ffffffe08057836 */ /* 0x004fcc0000000000 */
[----:B------:R-:W2:Y:S02]  /*1e60*/  F2I.FTZ.U32.TRUNC.NTZ R5, R5 ;  /* 0x0000000500057305 */ /* 0x000ea4000021f000 */
[----:B--2---:R-:W-:-:S05]  /*1e70*/  IADD3 R9, PT, PT, RZ, -R5, RZ ;  /* 0x80000005ff097210 */ /* 0x004fca0007ffe0ff */
[----:B------:R-:W-:-:S04]  /*1e80*/  IMAD R9, R9, UR16, RZ ;  /* 0x0000001009097c24 */ /* 0x000fc8000f8e02ff */
[----:B------:R-:W-:-:S04]  /*1e90*/  IMAD.HI.U32 R4, R5, R9, R4 ;  /* 0x0000000905047227 */ /* 0x000fc800078e0004 */
[----:B------:R-:W-:Y:S02]  /*1ea0*/  IMAD.MOV.U32 R9, RZ, RZ, R21 ;  /* 0x000000ffff097224 */ /* 0x000fe400078e0015 */
[----:B------:R-:W-:-:S04]  /*1eb0*/  IMAD.HI.U32 R5, R4, R7, RZ ;  /* 0x0000000704057227 */ /* 0x000fc800078e00ff */
[----:B------:R-:W-:-:S04]  /*1ec0*/  IMAD.MOV R4, RZ, RZ, -R5 ;  /* 0x000000ffff047224 */ /* 0x000fc800078e0a05 */
[----:B------:R-:W-:Y:S01]  /*1ed0*/  IMAD R7, R4, UR16, R7 ;  /* 0x0000001004077c24 */ /* 0x000fe2000f8e0207 */
[----:B------:R-:W-:-:S04]  /*1ee0*/  SEL R4, RZ, 0x1, !P1 ;  /* 0x00000001ff047807 */ /* 0x000fc80004800000 */
[----:B------:R-:W-:-:S13]  /*1ef0*/  ISETP.GE.U32.AND P2, PT, R7, UR16, PT ;  /* 0x0000001007007c0c */ /* 0x000fda000bf46070 */
[----:B------:R-:W-:Y:S01]  /*1f00*/  @P2 IADD3 R7, PT, PT, R7, -UR16, RZ ;  /* 0x8000001007072c10 */ /* 0x000fe2000fffe0ff */
[----:B------:R-:W-:-:S03]  /*1f10*/  @P2 VIADD R5, R5, 0x1 ;  /* 0x0000000105052836 */ /* 0x000fc60000000000 */
[----:B------:R-:W-:Y:S01]  /*1f20*/  ISETP.GE.U32.AND P3, PT, R7, UR16, PT ;  /* 0x0000001007007c0c */ /* 0x000fe2000bf66070 */
[----:B------:R-:W-:-:S12]  /*1f30*/  HFMA2 R7, -RZ, RZ, 0, 0 ;  /* 0x00000000ff077431 */ /* 0x000fd800000001ff */
[----:B------:R-:W-:Y:S01]  /*1f40*/  @P3 VIADD R5, R5, 0x1 ;  /* 0x0000000105053836 */ /* 0x000fe20000000000 */
[----:B------:R-:W-:-:S05]  /*1f50*/  @!P4 LOP3.LUT R5, RZ, UR16, RZ, 0x33, !PT ;  /* 0x00000010ff05cc12 */ /* 0x000fca000f8e33ff */
[----:B------:R-:W-:-:S05]  /*1f60*/  IMAD.IADD R4, R4, 0x1, R5 ;  /* 0x0000000104047824 */ /* 0x000fca00078e0205 */
[C---:B------:R-:W-:Y:S02]  /*1f70*/  LOP3.LUT R5, R4.reuse, 0x3, RZ, 0xc0, !PT ;  /* 0x0000000304057812 */ /* 0x040fe400078ec0ff */
[----:B------:R-:W-:Y:S02]  /*1f80*/  ISETP.GE.U32.AND P2, PT, R4, 0x3, PT ;  /* 0x000000030400780c */ /* 0x000fe40003f46070 */
[----:B------:R-:W-:-:S13]  /*1f90*/  ISETP.NE.AND P1, PT, R5, 0x3, PT ;  /* 0x000000030500780c */ /* 0x000fda0003f25270 */
[----:B---3--:R-:W-:Y:S05]  /*1fa0*/  @!P1 BRA `(.L_x_41) ;  /* 0x0000000000649947 */ /* 0x008fea0003800000 */
[----:B------:R-:W-:Y:S01]  /*1fb0*/  VIADD R4, R4, 0x1 ;  /* 0x0000000104047836 */ /* 0x000fe20000000000 */
[----:B------:R-:W-:Y:S01]  /*1fc0*/  MOV R7, RZ ;  /* 0x000000ff00077202 */ /* 0x000fe20000000f00 */
[----:B------:R-:W-:Y:S02]  /*1fd0*/  IMAD.MOV.U32 R8, RZ, RZ, RZ ;  /* 0x000000ffff087224 */ /* 0x000fe400078e00ff */
[----:B------:R-:W-:Y:S01]  /*1fe0*/  IMAD.MOV.U32 R9, RZ, RZ, R21 ;  /* 0x000000ffff097224 */ /* 0x000fe200078e0015 */
[----:B------:R-:W-:-:S07]  /*1ff0*/  LOP3.LUT R15, R4, 0x3, RZ, 0xc0, !PT ;  /* 0x00000003040f7812 */ /* 0x000fce00078ec0ff */
.L_x_42:
[----:B--2---:R-:W-:-:S04]  /*2000*/  IMAD.MOV.U32 R4, RZ, RZ, 0x4 ;  /* 0x00000004ff047424 */ /* 0x004fc800078e00ff */
[----:B------:R-:W-:-:S05]  /*2010*/  IMAD.WIDE.U32 R4, R9, R4, UR4 ;  /* 0x0000000409047e25 */ /* 0x000fca000f8e0004 */
[----:B------:R-:W2:Y:S01]  /*2020*/  LDG.E R11, desc[UR10][R4.64] ;  /* 0x0000000a040b7981 */ /* 0x000ea2000c1e1900 */
[----:B-1----:R-:W-:Y:S01]  /*2030*/  IMAD.MOV.U32 R10, RZ, RZ, 0x3bbb989d ;  /* 0x3bbb989dff0a7424 */ /* 0x002fe200078e00ff */
[----:B0-----:R-:W-:Y:S01]  /*2040*/  MOV R13, 0x437c0000 ;  /* 0x437c0000000d7802 */ /* 0x001fe20000000f00 */
[----:B------:R-:W-:Y:S02]  /*2050*/  VIADD R8, R8, 0x1 ;  /* 0x0000000108087836 */ /* 0x000fe40000000000 */
[----:B------:R-:W-:-:S03]  /*2060*/  VIADD R9, R9, UR16 ;  /* 0x0000001009097c36 */ /* 0x000fc60008000000 */
[----:B------:R-:W-:Y:S01]  /*2070*/  ISETP.NE.AND P1, PT, R8, R15, PT ;  /* 0x0000000f0800720c */ /* 0x000fe20003f25270 */
[----:B--2---:R-:W-:-:S04]  /*2080*/  FADD R11, -R6, R11 ;  /* 0x0000000b060b7221 */ /* 0x004fc80000000100 */
[----:B------:R-:W-:-:S04]  /*2090*/  FFMA.SAT R10, R11, R10, 0.5 ;  /* 0x3f0000000b0a7423 */ /* 0x000fc8000000200a */
[----:B------:R-:W-:-:S04]  /*20a0*/  FFMA.RM R10, R10, R13, 12582913 ;  /* 0x4b4000010a0a7423 */ /* 0x000fc8000000400d */
[C---:B------:R-:W-:Y:S01]  /*20b0*/  FADD R12, R10.reuse, -12583039 ;  /* 0xcb40007f0a0c7421 */ /* 0x040fe20000000000 */
[----:B------:R-:W-:-:S03]  /*20c0*/  IMAD.SHL.U32 R10, R10, 0x800000, RZ ;  /* 0x008000000a0a7824 */ /* 0x000fc600078e00ff */
[----:B------:R-:W-:-:S04]  /*20d0*/  FFMA R12, R11, 1.4426950216293334961, -R12 ;  /* 0x3fb8aa3b0b0c7823 */ /* 0x000fc8000000080c */
[----:B------:R-:W-:-:S04]  /*20e0*/  FFMA R12, R11, 1.925963033500011079e-08, R12 ;  /* 0x32a570600b0c7823 */ /* 0x000fc8000000000c */
[----:B------:R-:W0:Y:S02]  /*20f0*/  MUFU.EX2 R11, R12 ;  /* 0x0000000c000b7308 */ /* 0x000e240000000800 */
[----:B0-----:R-:W-:-:S04]  /*2100*/  FMUL R10, R10, R11 ;  /* 0x0000000b0a0a7220 */ /* 0x001fc80000400000 */
[----:B------:R-:W-:Y:S01]  /*2110*/  FADD R7, R10, R7 ;  /* 0x000000070a077221 */ /* 0x000fe20000000000 */
[----:B------:R2:W-:Y:S01]  /*2120*/  STG.E desc[UR10][R4.64], R10 ;  /* 0x0000000a04007986 */ /* 0x0005e2000c10190a */
[----:B------:R-:W-:Y:S05]  /*2130*/  @P1 BRA `(.L_x_42) ;  /* 0xfffffffc00b01947 */ /* 0x000fea000383ffff */
.L_x_41:
[----:B------:R-:W-:Y:S05]  /*2140*/  BSYNC.RECONVERGENT B1 ;  /* 0x0000000000017941 */ /* 0x000fea0003800200 */
.L_x_40:
[----:B------:R-:W-:Y:S05]  /*2150*/  @!P2 BRA `(.L_x_39) ;  /* 0x000000040000a947 */ /* 0x000fea0003800000 */
.L_x_43:
[----:B--2---:R-:W-:-:S05]  /*2160*/  HFMA2 R4, -RZ, RZ, 0, 2.384185791015625e-07 ;  /* 0x00000004ff047431 */ /* 0x004fca00000001ff */
[----:B------:R-:W-:-:S05]  /*2170*/  IMAD.WIDE.U32 R4, R9, R4, UR4 ;  /* 0x0000000409047e25 */ /* 0x000fca000f8e0004 */
[----:B------:R-:W2:Y:S01]  /*2180*/  LDG.E R11, desc[UR10][R4.64] ;  /* 0x0000000a040b7981 */ /* 0x000ea2000c1e1900 */
[----:B------:R-:W-:Y:S02]  /*2190*/  IMAD.MOV.U32 R8, RZ, RZ, 0x3bbb989d ;  /* 0x3bbb989dff087424 */ /* 0x000fe400078e00ff */
[----:B-1----:R-:W-:Y:S02]  /*21a0*/  IMAD.MOV.U32 R10, RZ, RZ, 0x437c0000 ;  /* 0x437c0000ff0a7424 */ /* 0x002fe400078e00ff */
[----:B------:R-:W-:Y:S02]  /*21b0*/  VIADD R16, R9, UR16 ;  /* 0x0000001009107c36 */ /* 0x000fe40008000000 */
[----:B--2---:R-:W-:-:S04]  /*21c0*/  FADD R11, -R6, R11 ;  /* 0x0000000b060b7221 */ /* 0x004fc80000000100 */
[----:B0--3--:R-:W-:-:S04]  /*21d0*/  FFMA.SAT R13, R11, R8, 0.5 ;  /* 0x3f0000000b0d7423 */ /* 0x009fc80000002008 */
[----:B------:R-:W-:-:S04]  /*21e0*/  FFMA.RM R13, R13, R10, 12582913 ;  /* 0x4b4000010d0d7423 */ /* 0x000fc8000000400a */
[C---:B------:R-:W-:Y:S01]  /*21f0*/  FADD R12, R13.reuse, -12583039 ;  /* 0xcb40007f0d0c7421 */ /* 0x040fe20000000000 */
[----:B------:R-:W-:Y:S01]  /*2200*/  SHF.L.U32 R9, R13, 0x17, RZ ;  /* 0x000000170d097819 */ /* 0x000fe200000006ff */
[----:B------:R-:W-:Y:S02]  /*2210*/  IMAD.MOV.U32 R13, RZ, RZ, 0x4 ;  /* 0x00000004ff0d7424 */ /* 0x000fe400078e00ff */
[----:B------:R-:W-:-:S04]  /*2220*/  FFMA R12, R11, 1.4426950216293334961, -R12 ;  /* 0x3fb8aa3b0b0c7823 */ /* 0x000fc8000000080c */
[----:B------:R-:W-:-:S04]  /*2230*/  FFMA R11, R11, 1.925963033500011079e-08, R12 ;  /* 0x32a570600b0b7823 */ /* 0x000fc8000000000c */
[----:B------:R-:W0:Y:S02]  /*2240*/  MUFU.EX2 R12, R11 ;  /* 0x0000000b000c7308 */ /* 0x000e240000000800 */
[----:B0-----:R-:W-:Y:S01]  /*2250*/  FMUL R9, R9, R12 ;  /* 0x0000000c09097220 */ /* 0x001fe20000400000 */
[----:B------:R-:W-:-:S04]  /*2260*/  IMAD.WIDE.U32 R12, R16, R13, UR4 ;  /* 0x00000004100c7e25 */ /* 0x000fc8000f8e000d */
[----:B------:R0:W-:Y:S04]  /*2270*/  STG.E desc[UR10][R4.64], R9 ;  /* 0x0000000904007986 */ /* 0x0001e8000c10190a */
[----:B------:R-:W2:Y:S01]  /*2280*/  LDG.E R15, desc[UR10][R12.64] ;  /* 0x0000000a0c0f7981 */ /* 0x000ea2000c1e1900 */
[----:B------:R-:W-:Y:S02]  /*2290*/  IMAD.MOV.U32 R18, RZ, RZ, 0x4 ;  /* 0x00000004ff127424 */ /* 0x000fe400078e00ff */
[----:B--2---:R-:W-:-:S04]  /*22a0*/  FADD R15, -R6, R15 ;  /* 0x0000000f060f7221 */ /* 0x004fc80000000100 */
[----:B------:R-:W-:-:S04]  /*22b0*/  FFMA.SAT R17, R15, R8, 0.5 ;  /* 0x3f0000000f117423 */ /* 0x000fc80000002008 */
[----:B------:R-:W-:-:S04]  /*22c0*/  FFMA.RM R17, R17, R10, 12582913 ;  /* 0x4b40000111117423 */ /* 0x000fc8000000400a */
[C---:B------:R-:W-:Y:S01]  /*22d0*/  FADD R14, R17.reuse, -12583039 ;  /* 0xcb40007f110e7421 */ /* 0x040fe20000000000 */
[----:B------:R-:W-:-:S03]  /*22e0*/  IMAD.SHL.U32 R11, R17, 0x800000, RZ ;  /* 0x00800000110b7824 */ /* 0x000fc600078e00ff */
[----:B------:R-:W-:-:S04]  /*22f0*/  FFMA R14, R15, 1.4426950216293334961, -R14 ;  /* 0x3fb8aa3b0f0e7823 */ /* 0x000fc8000000080e */
[----:B------:R-:W-:Y:S01]  /*2300*/  FFMA R14, R15, 1.925963033500011079e-08, R14 ;  /* 0x32a570600f0e7823 */ /* 0x000fe2000000000e */
[----:B------:R-:W-:-:S05]  /*2310*/  IADD3 R15, PT, PT, R16, UR16, RZ ;  /* 0x00000010100f7c10 */ /* 0x000fca000fffe0ff */
[----:B------:R-:W1:Y:S01]  /*2320*/  MUFU.EX2 R14, R14 ;  /* 0x0000000e000e7308 */ /* 0x000e620000000800 */
[----:B0-----:R-:W-:-:S04]  /*2330*/  IMAD.WIDE.U32 R4, R15, R18, UR4 ;  /* 0x000000040f047e25 */ /* 0x001fc8000f8e0012 */
[----:B-1----:R-:W-:-:S05]  /*2340*/  FMUL R11, R11, R14 ;  /* 0x0000000e0b0b7220 */ /* 0x002fca0000400000 */
        /* <DEDUP_REMOVED lines=10> */
[----:B------:R-:W-:-:S03]  /*23f0*/  VIADD R14, R15, UR16 ;  /* 0x000000100f0e7c36 */ /* 0x000fc60008000000 */
[----:B------:R-:W1:Y:S01]  /*2400*/  MUFU.EX2 R16, R17 ;  /* 0x0000001100107308 */ /* 0x000e620000000800 */
[----:B0-----:R-:W-:-:S04]  /*2410*/  IMAD.WIDE.U32 R12, R14, R23, UR4 ;  /* 0x000000040e0c7e25 */ /* 0x001fc8000f8e0017 */
[----:B-1----:R-:W-:-:S05]  /*2420*/  FMUL R15, R19, R16 ;  /* 0x00000010130f7220 */ /* 0x002fca0000400000 */
[----:B------:R0:W-:Y:S04]  /*2430*/  STG.E desc[UR10][R4.64], R15 ;  /* 0x0000000f04007986 */ /* 0x0001e8000c10190a */
[----:B------:R-:W2:Y:S01]  /*2440*/  LDG.E R19, desc[UR10][R12.64] ;  /* 0x0000000a0c137981 */ /* 0x000ea2000c1e1900 */
[----:B0-----:R-:W-:Y:S01]  /*2450*/  FADD R4, R9, R7 ;  /* 0x0000000709047221 */ /* 0x001fe20000000000 */
[----:B------:R-:W-:-:S03]  /*2460*/  VIADD R9, R14, UR16 ;  /* 0x000000100e097c36 */ /* 0x000fc60008000000 */
[----:B------:R-:W-:Y:S02]  /*2470*/  FADD R4, R4, R11 ;  /* 0x0000000b04047221 */ /* 0x000fe40000000000 */
[----:B------:R-:W-:Y:S02]  /*2480*/  ISETP.GT.AND P1, PT, R9, R0, PT ;  /* 0x000000000900720c */ /* 0x000fe40003f24270 */
[----:B------:R-:W-:Y:S01]  /*2490*/  FADD R4, R4, R15 ;  /* 0x0000000f04047221 */ /* 0x000fe20000000000 */
[----:B--2---:R-:W-:-:S04]  /*24a0*/  FADD R19, -R6, R19 ;  /* 0x0000001306137221 */ /* 0x004fc80000000100 */
[----:B------:R-:W-:-:S04]  /*24b0*/  FFMA.SAT R23, R19, R8, 0.5 ;  /* 0x3f00000013177423 */ /* 0x000fc80000002008 */
[----:B------:R-:W-:-:S04]  /*24c0*/  FFMA.RM R23, R23, R10, 12582913 ;  /* 0x4b40000117177423 */ /* 0x000fc8000000400a */
[C---:B------:R-:W-:Y:S01]  /*24d0*/  FADD R8, R23.reuse, -12583039 ;  /* 0xcb40007f17087421 */ /* 0x040fe20000000000 */
[----:B------:R-:W-:-:S03]  /*24e0*/  SHF.L.U32 R23, R23, 0x17, RZ ;  /* 0x0000001717177819 */ /* 0x000fc600000006ff */
[----:B------:R-:W-:-:S04]  /*24f0*/  FFMA R8, R19, 1.4426950216293334961, -R8 ;  /* 0x3fb8aa3b13087823 */ /* 0x000fc80000000808 */
[----:B------:R-:W-:-:S06]  /*2500*/  FFMA R8, R19, 1.925963033500011079e-08, R8 ;  /* 0x32a5706013087823 */ /* 0x000fcc0000000008 */
[----:B------:R-:W0:Y:S02]  /*2510*/  MUFU.EX2 R8, R8 ;  /* 0x0000000800087308 */ /* 0x000e240000000800 */
[----:B0-----:R-:W-:-:S04]  /*2520*/  FMUL R23, R23, R8 ;  /* 0x0000000817177220 */ /* 0x001fc80000400000 */
[----:B------:R-:W-:Y:S01]  /*2530*/  FADD R7, R4, R23 ;  /* 0x0000001704077221 */ /* 0x000fe20000000000 */
[----:B------:R3:W-:Y:S01]  /*2540*/  STG.E desc[UR10][R12.64], R23 ;  /* 0x000000170c007986 */ /* 0x0007e2000c10190a */
[----:B------:R-:W-:Y:S05]  /*2550*/  @!P1 BRA `(.L_x_43) ;  /* 0xfffffffc00009947 */ /* 0x000fea000383ffff */
.L_x_39:
[----:B------:R-:W-:Y:S05]  /*2560*/  BSYNC.RECONVERGENT B0 ;  /* 0x0000000000007941 */ /* 0x000fea0003800200 */
.L_x_38:
[----:B--2---:R-:W2:Y:S01]  /*2570*/  SHFL.DOWN P1, R4, R7, 0x1, 0x1f ;  /* 0x08201f0007047f89 */ /* 0x004ea20000020000 */
[----:B------:R-:W-:Y:S01]  /*2580*/  ISETP.NE.AND P2, PT, R21, RZ, PT ;  /* 0x000000ff1500720c */ /* 0x000fe20003f45270 */
[----:B------:R-:W-:Y:S01]  /*2590*/  BSSY.RECONVERGENT B0, `(.L_x_44) ;  /* 0x0000035000007945 */ /* 0x000fe20003800200 */
[----:B--2---:R-:W-:-:S05]  /*25a0*/  @P1 FADD R4, R4, R7 ;  /* 0x0000000704041221 */ /* 0x004fca0000000000 */
[----:B------:R-:W2:Y:S02]  /*25b0*/  SHFL.DOWN P1, R5, R4, 0x2, 0x1f ;  /* 0x08401f0004057f89 */ /* 0x000ea40000020000 */
[----:B--2---:R-:W-:-:S05]  /*25c0*/  @P1 FADD R5, R4, R5 ;  /* 0x0000000504051221 */ /* 0x004fca0000000000 */
[----:B------:R-:W2:Y:S02]  /*25d0*/  SHFL.DOWN P1, R6, R5, 0x4, 0x1f ;  /* 0x08801f0005067f89 */ /* 0x000ea40000020000 */
[----:B--2---:R-:W-:-:S05]  /*25e0*/  @P1 FADD R6, R5, R6 ;  /* 0x0000000605061221 */ /* 0x004fca0000000000 */
[----:B------:R-:W2:Y:S02]  /*25f0*/  SHFL.DOWN P1, R9, R6, 0x8, 0x1f ;  /* 0x09001f0006097f89 */ /* 0x000ea40000020000 */
[----:B--2---:R-:W-:-:S05]  /*2600*/  @P1 FADD R9, R6, R9 ;  /* 0x0000000906091221 */ /* 0x004fca0000000000 */
[----:B---3--:R-:W2:Y:S02]  /*2610*/  SHFL.DOWN P1, R12, R9, 0x10, 0x1f ;  /* 0x0a001f00090c7f89 */ /* 0x008ea40000020000 */
[----:B--2---:R-:W-:-:S05]  /*2620*/  @P1 FADD R12, R9, R12 ;  /* 0x0000000c090c1221 */ /* 0x004fca0000000000 */
[----:B------:R2:W-:Y:S01]  /*2630*/  @!P0 STS [R2+UR7+0x20], R12 ;  /* 0x0000200c02008988 */ /* 0x0005e20008000807 */
[----:B------:R-:W-:Y:S06]  /*2640*/  BAR.SYNC.DEFER_BLOCKING 0x0 ;  /* 0x0000000000007b1d */ /* 0x000fec0000010000 */
[----:B------:R-:W-:Y:S05]  /*2650*/  @P2 BRA `(.L_x_45) ;  /* 0x0000000000a02947 */ /* 0x000fea0003800000 */
[----:B------:R-:W3:Y:S04]  /*2660*/  LDS.128 R4, [UR7+0x20] ;  /* 0x00002007ff047984 */ /* 0x000ee80008000c00 */
[----:B------:R-:W4:Y:S04]  /*2670*/  LDS.128 R16, [UR7+0x30] ;  /* 0x00003007ff107984 */ /* 0x000f280008000c00 */
[----:B-1----:R-:W1:Y:S01]  /*2680*/  LDS.128 R8, [UR7+0x40] ;  /* 0x00004007ff087984 */ /* 0x002e620008000c00 */
[----:B---3--:R-:W-:-:S03]  /*2690*/  FADD R5, R12, R5 ;  /* 0x000000050c057221 */ /* 0x008fc60000000000 */
[----:B0-2---:R-:W0:Y:S01]  /*26a0*/  LDS.128 R12, [UR7+0x50] ;  /* 0x00005007ff0c7984 */ /* 0x005e220008000c00 */
[----:B------:R-:W-:-:S04]  /*26b0*/  FADD R6, R5, R6 ;  /* 0x0000000605067221 */ /* 0x000fc80000000000 */
[----:B------:R-:W-:-:S04]  /*26c0*/  FADD R7, R6, R7 ;  /* 0x0000000706077221 */ /* 0x000fc80000000000 */
[----:B----4-:R-:W-:Y:S02]  /*26d0*/  FADD R16, R7, R16 ;  /* 0x0000001007107221 */ /* 0x010fe40000000000 */
[----:B------:R-:W2:Y:S02]  /*26e0*/  LDS.128 R4, [UR7+0x60] ;  /* 0x00006007ff047984 */ /* 0x000ea40008000c00 */
[----:B------:R-:W-:-:S04]  /*26f0*/  FADD R17, R16, R17 ;  /* 0x0000001110117221 */ /* 0x000fc80000000000 */
[----:B------:R-:W-:-:S04]  /*2700*/  FADD R18, R17, R18 ;  /* 0x0000001211127221 */ /* 0x000fc80000000000 */
[----:B------:R-:W-:-:S04]  /*2710*/  FADD R19, R18, R19 ;  /* 0x0000001312137221 */ /* 0x000fc80000000000 */
[----:B-1----:R-:W-:Y:S02]  /*2720*/  FADD R8, R19, R8 ;  /* 0x0000000813087221 */ /* 0x002fe40000000000 */
[----:B------:R-:W1:Y:S02]  /*2730*/  LDS.128 R16, [UR7+0x70] ;  /* 0x00007007ff107984 */ /* 0x000e640008000c00 */
[----:B------:R-:W-:-:S04]  /*2740*/  FADD R9, R8, R9 ;  /* 0x0000000908097221 */ /* 0x000fc80000000000 */
[----:B------:R-:W-:-:S04]  /*2750*/  FADD R10, R9, R10 ;  /* 0x0000000a090a7221 */ /* 0x000fc80000000000 */
[----:B------:R-:W-:-:S04]  /*2760*/  FADD R11, R10, R11 ;  /* 0x0000000b0a0b7221 */ /* 0x000fc80000000000 */
[----:B0-----:R-:W-:Y:S02]  /*2770*/  FADD R12, R11, R12 ;  /* 0x0000000c0b0c7221 */ /* 0x001fe40000000000 */
[----:B------:R-:W0:Y:S02]  /*2780*/  LDS.128 R8, [UR7+0x80] ;  /* 0x00008007ff087984 */ /* 0x000e240008000c00 */
[----:B------:R-:W-:-:S04]  /*2790*/  FADD R13, R12, R13 ;  /* 0x0000000d0c0d7221 */ /* 0x000fc80000000000 */
[----:B------:R-:W-:-:S04]  /*27a0*/  FADD R14, R13, R14 ;  /* 0x0000000e0d0e7221 */ /* 0x000fc80000000000 */
[----:B------:R-:W-:-:S04]  /*27b0*/  FADD R15, R14, R15 ;  /* 0x0000000f0e0f7221 */ /* 0x000fc80000000000 */
[----:B--2---:R-:W-:Y:S02]  /*27c0*/  FADD R4, R15, R4 ;  /* 0x000000040f047221 */ /* 0x004fe40000000000 */
[----:B------:R-:W2:Y:S02]  /*27d0*/  LDS.128 R12, [UR7+0x90] ;  /* 0x00009007ff0c7984 */ /* 0x000ea40008000c00 */
[----:B------:R-:W-:-:S04]  /*27e0*/  FADD R5, R4, R5 ;  /* 0x0000000504057221 */ /* 0x000fc80000000000 */
[----:B------:R-:W-:-:S04]  /*27f0*/  FADD R6, R5, R6 ;  /* 0x0000000605067221 */ /* 0x000fc80000000000 */
[----:B------:R-:W-:-:S04]  /*2800*/  FADD R7, R6, R7 ;  /* 0x0000000706077221 */ /* 0x000fc80000000000 */
[----:B-1----:R-:W-:-:S04]  /*2810*/  FADD R16, R7, R16 ;  /* 0x0000001007107221 */ /* 0x002fc80000000000 */
[----:B------:R-:W-:-:S04]  /*2820*/  FADD R17, R16, R17 ;  /* 0x0000001110117221 */ /* 0x000fc80000000000 */
[----:B------:R-:W-:-:S04]  /*2830*/  FADD R18, R17, R18 ;  /* 0x0000001211127221 */ /* 0x000fc80000000000 */
[----:B------:R-:W-:-:S04]  /*2840*/  FADD R19, R18, R19 ;  /* 0x0000001312137221 */ /* 0x000fc80000000000 */
[----:B0-----:R-:W-:-:S04]  /*2850*/  FADD R8, R19, R8 ;  /* 0x0000000813087221 */ /* 0x001fc80000000000 */
[----:B------:R-:W-:-:S04]  /*2860*/  FADD R9, R8, R9 ;  /* 0x0000000908097221 */ /* 0x000fc80000000000 */
[----:B------:R-:W-:-:S04]  /*2870*/  FADD R10, R9, R10 ;  /* 0x0000000a090a7221 */ /* 0x000fc80000000000 */
[----:B------:R-:W-:-:S04]  /*2880*/  FADD R11, R10, R11 ;  /* 0x0000000b0a0b7221 */ /* 0x000fc80000000000 */
[----:B--2---:R-:W-:-:S04]  /*2890*/  FADD R12, R11, R12 ;  /* 0x0000000c0b0c7221 */ /* 0x004fc80000000000 */
[----:B------:R-:W-:-:S04]  /*28a0*/  FADD R13, R12, R13 ;  /* 0x0000000d0c0d7221 */ /* 0x000fc80000000000 */
[----:B------:R-:W-:-:S04]  /*28b0*/  FADD R14, R13, R14 ;  /* 0x0000000e0d0e7221 */ /* 0x000fc80000000000 */
[----:B------:R-:W-:-:S05]  /*28c0*/  FADD R14, R14, R15 ;  /* 0x0000000f0e0e7221 */ /* 0x000fca0000000000 */
[----:B------:R3:W-:Y:S02]  /*28d0*/  STS [UR7+0xa8], R14 ;  /* 0x0000a80eff007988 */ /* 0x0007e40008000807 */
.L_x_45:
[----:B------:R-:W-:Y:S05]  /*28e0*/  BSYNC.RECONVERGENT B0 ;  /* 0x0000000000007941 */ /* 0x000fea0003800200 */
.L_x_44:
[----:B------:R-:W-:Y:S01]  /*28f0*/  BAR.SYNC.DEFER_BLOCKING 0x0 ;  /* 0x0000000000007b1d */ /* 0x000fe20000010000 */
[----:B------:R-:W-:-:S05]  /*2900*/  ISETP.GT.AND P0, PT, R21, R0, PT ;  /* 0x000000001500720c */ /* 0x000fca0003f04270 */
[----:B------:R-:W4:Y:S01]  /*2910*/  LDCU UR8, c[0x0][0x380] ;  /* 0x00007000ff0877ac */ /* 0x000f220008000800 */
[----:B------:R-:W-:Y:S07]  /*2920*/  BSSY.RECONVERGENT B2, `(.L_x_46) ;  /* 0x000008f000027945 */ /* 0x000fee0003800200 */
[----:B------:R-:W-:Y:S05]  /*2930*/  @P0 BRA `(.L_x_47) ;  /* 0x0000000800340947 */ /* 0x000fea0003800000 */
[----:B------:R-:W5:Y:S01]  /*2940*/  I2F.U32.RP R6, UR16 ;  /* 0x0000001000067d06 */ /* 0x000f620008209000 */
[----:B------:R-:W-:Y:S01]  /*2950*/  VIADDMNMX R0, R3, 0xffffffff, R0, !PT ;  /* 0xffffffff03007846 */ /* 0x000fe20007800100 */
[----:B------:R-:W-:Y:S01]  /*2960*/  BSSY.RECONVERGENT B3, `(.L_x_48) ;  /* 0x0000037000037945 */ /* 0x000fe20003800200 */
[----:B------:R-:W-:Y:S01]  /*2970*/  ISETP.NE.U32.AND P3, PT, RZ, UR16, PT ;  /* 0x00000010ff007c0c */ /* 0x000fe2000bf65070 */
[----:B0-----:R-:W-:Y:S02]  /*2980*/  IMAD.MOV.U32 R13, RZ, RZ, R21 ;  /* 0x000000ffff0d7224 */ /* 0x001fe400078e0015 */
[----:B------:R-:W-:-:S05]  /*2990*/  IMAD.IADD R0, R0, 0x1, -R3 ;  /* 0x0000000100007824 */ /* 0x000fca00078e0a03 */
[----:B--2---:R-:W-:Y:S01]  /*29a0*/  IADD3 R2, PT, PT, R0, 0x1, RZ ;  /* 0x0000000100027810 */ /* 0x004fe20007ffe0ff */
[----:B-----5:R-:W0:Y:S03]  /*29b0*/  MUFU.RCP R6, R6 ;  /* 0x0000000600067308 */ /* 0x020e260000001000 */
[----:B------:R-:W-:-:S13]  /*29c0*/  ISETP.NE.AND P2, PT, R2, RZ, PT ;  /* 0x000000ff0200720c */ /* 0x000fda0003f45270 */
[----:B------:R-:W-:Y:S02]  /*29d0*/  @!P2 IMAD.MOV R0, RZ, RZ, R2 ;  /* 0x000000ffff00a224 */ /* 0x000fe400078e0202 */
[----:B0-----:R-:W-:-:S04]  /*29e0*/  VIADD R4, R6, 0xffffffe ;  /* 0x0ffffffe06047836 */ /* 0x001fc80000000000 */
[----:B------:R0:W2:Y:S02]  /*29f0*/  F2I.FTZ.U32.TRUNC.NTZ R5, R4 ;  /* 0x0000000400057305 */ /* 0x0000a4000021f000 */
[----:B0-----:R-:W-:Y:S02]  /*2a00*/  IMAD.MOV.U32 R4, RZ, RZ, RZ ;  /* 0x000000ffff047224 */ /* 0x001fe400078e00ff */
[----:B--2---:R-:W-:-:S04]  /*2a10*/  IMAD.MOV R7, RZ, RZ, -R5 ;  /* 0x000000ffff077224 */ /* 0x004fc800078e0a05 */
[----:B------:R-:W-:-:S04]  /*2a20*/  IMAD R7, R7, UR16, RZ ;  /* 0x0000001007077c24 */ /* 0x000fc8000f8e02ff */
[----:B------:R-:W-:Y:S02]  /*2a30*/  IMAD.HI.U32 R7, R5, R7, R4 ;  /* 0x0000000705077227 */ /* 0x000fe400078e0004 */
[----:B------:R-:W0:Y:S04]  /*2a40*/  LDS R4, [UR7+0xa8] ;  /* 0x0000a807ff047984 */ /* 0x000e280008000800 */
        /* <DEDUP_REMOVED lines=11> */
[----:B------:R-:W-:-:S04]  /*2b00*/  LOP3.LUT R0, R16, 0x3, RZ, 0xc0, !PT ;  /* 0x0000000310007812 */ /* 0x000fc800078ec0ff */
[----:B------:R-:W-:-:S13]  /*2b10*/  ISETP.NE.AND P0, PT, R0, 0x3, PT ;  /* 0x000000030000780c */ /* 0x000fda0003f05270 */
[----:B0-----:R-:W-:Y:S05]  /*2b20*/  @!P0 BRA `(.L_x_49) ;  /* 0x0000000000688947 */ /* 0x001fea0003800000 */
[----:B---3--:R-:W-:Y:S01]  /*2b30*/  VIADD R14, R16, 0x1 ;  /* 0x00000001100e7836 */ /* 0x008fe20000000000 */
[----:B------:R-:W-:Y:S01]  /*2b40*/  MOV R13, R21 ;  /* 0x00000015000d7202 */ /* 0x000fe20000000f00 */
[----:B------:R-:W-:-:S03]  /*2b50*/  IMAD.MOV.U32 R15, RZ, RZ, RZ ;  /* 0x000000ffff0f7224 */ /* 0x000fc600078e00ff */
[----:B------:R-:W-:-:S07]  /*2b60*/  LOP3.LUT R14, R14, 0x3, RZ, 0xc0, !PT ;  /* 0x000000030e0e7812 */ /* 0x000fce00078ec0ff */
.L_x_52:
[----:B0-----:R-:W-:-:S04]  /*2b70*/  IMAD.MOV.U32 R8, RZ, RZ, 0x4 ;  /* 0x00000004ff087424 */ /* 0x001fc800078e00ff */
[----:B------:R-:W-:-:S05]  /*2b80*/  IMAD.WIDE.U32 R8, R13, R8, UR4 ;  /* 0x000000040d087e25 */ /* 0x000fca000f8e0008 */
[----:B------:R-:W2:Y:S01]  /*2b90*/  LDG.E R0, desc[UR10][R8.64] ;  /* 0x0000000a08007981 */ /* 0x000ea2000c1e1900 */
[----:B------:R-:W0:Y:S01]  /*2ba0*/  MUFU.RCP R5, R4 ;  /* 0x0000000400057308 */ /* 0x000e220000001000 */
[----:B------:R-:W-:Y:S01]  /*2bb0*/  VIADD R15, R15, 0x1 ;  /* 0x000000010f0f7836 */ /* 0x000fe20000000000 */
[----:B------:R-:W-:Y:S04]  /*2bc0*/  BSSY.RECONVERGENT B4, `(.L_x_50) ;  /* 0x000000d000047945 */ /* 0x000fe80003800200 */
[----:B------:R-:W-:Y:S01]  /*2bd0*/  ISETP.NE.AND P1, PT, R15, R14, PT ;  /* 0x0000000e0f00720c */ /* 0x000fe20003f25270 */
[----:B0-----:R-:W-:-:S04]  /*2be0*/  FFMA R2, -R4, R5, 1 ;  /* 0x3f80000004027423 */ /* 0x001fc80000000105 */
[----:B------:R-:W-:Y:S01]  /*2bf0*/  FFMA R5, R5, R2, R5 ;  /* 0x0000000205057223 */ /* 0x000fe20000000005 */
[----:B--2---:R-:W0:Y:S03]  /*2c00*/  FCHK P0, R0, R4 ;  /* 0x0000000400007302 */ /* 0x004e260000000000 */
[----:B------:R-:W-:-:S04]  /*2c10*/  FFMA R2, R0, R5, RZ ;  /* 0x0000000500027223 */ /* 0x000fc800000000ff */
[----:B------:R-:W-:-:S04]  /*2c20*/  FFMA R6, -R4, R2, R0 ;  /* 0x0000000204067223 */ /* 0x000fc80000000100 */
[----:B------:R-:W-:Y:S01]  /*2c30*/  FFMA R5, R5, R6, R2 ;  /* 0x0000000605057223 */ /* 0x000fe20000000002 */
[----:B0-----:R-:W-:Y:S06]  /*2c40*/  @!P0 BRA `(.L_x_51) ;  /* 0x0000000000108947 */ /* 0x001fec0003800000 */
[----:B------:R-:W-:Y:S01]  /*2c50*/  IMAD.MOV.U32 R12, RZ, RZ, R4 ;  /* 0x000000ffff0c7224 */ /* 0x000fe200078e0004 */
[----:B------:R-:W-:-:S07]  /*2c60*/  MOV R2, 0x2c80 ;  /* 0x00002c8000027802 */ /* 0x000fce0000000f00 */
[----:B-1--4-:R-:W-:Y:S05]  /*2c70*/  CALL.REL.NOINC `($__internal_2_$__cuda_sm3x_div_rn_noftz_f32_slowpath) ;  /* 0x0000001800b07944 */ /* 0x012fea0003c00000 */
[----:B------:R-:W-:-:S07]  /*2c80*/  MOV R5, R0 ;  /* 0x0000000000057202 */ /* 0x000fce0000000f00 */
.L_x_51:
[----:B----4-:R-:W-:Y:S05]  /*2c90*/  BSYNC.RECONVERGENT B4 ;  /* 0x0000000000047941 */ /* 0x010fea0003800200 */
.L_x_50:
[----:B------:R0:W-:Y:S01]  /*2ca0*/  STG.E desc[UR10][R8.64], R5 ;  /* 0x0000000508007986 */ /* 0x0001e2000c10190a */
[----:B------:R-:W-:Y:S01]  /*2cb0*/  VIADD R13, R13, UR16 ;  /* 0x000000100d0d7c36 */ /* 0x000fe20008000000 */
[----:B------:R-:W-:Y:S06]  /*2cc0*/  @P1 BRA `(.L_x_52) ;  /* 0xfffffffc00a81947 */ /* 0x000fec000383ffff */
.L_x_49:
[----:B----4-:R-:W-:Y:S05]  /*2cd0*/  BSYNC.RECONVERGENT B3 ;  /* 0x0000000000037941 */ /* 0x010fea0003800200 */
.L_x_48:
[----:B------:R-:W-:-:S13]  /*2ce0*/  ISETP.GE.U32.AND P0, PT, R16, 0x3, PT ;  /* 0x000000031000780c */ /* 0x000fda0003f06070 */
[----:B------:R-:W-:Y:S05]  /*2cf0*/  @!P0 BRA `(.L_x_47) ;  /* 0x0000000400448947 */ /* 0x000fea0003800000 */
.L_x_61:
[----:B---3--:R-:W-:-:S04]  /*2d00*/  IMAD.MOV.U32 R14, RZ, RZ, 0x4 ;  /* 0x00000004ff0e7424 */ /* 0x008fc800078e00ff */
[----:B------:R-:W-:-:S05]  /*2d10*/  IMAD.WIDE.U32 R14, R13, R14, UR4 ;  /* 0x000000040d0e7e25 */ /* 0x000fca000f8e000e */
[----:B------:R-:W2:Y:S01]  /*2d20*/  LDG.E R7, desc[UR10][R14.64] ;  /* 0x0000000a0e077981 */ /* 0x000ea2000c1e1900 */
[----:B0-----:R-:W0:Y:S01]  /*2d30*/  MUFU.RCP R5, R4 ;  /* 0x0000000400057308 */ /* 0x001e220000001000 */
[----:B------:R-:W-:Y:S01]  /*2d40*/  BSSY.RECONVERGENT B3, `(.L_x_53) ;  /* 0x000000d000037945 */ /* 0x000fe20003800200 */
[----:B0-----:R-:W-:-:S04]  /*2d50*/  FFMA R0, -R4, R5, 1 ;  /* 0x3f80000004007423 */ /* 0x001fc80000000105 */
[----:B------:R-:W-:Y:S02]  /*2d60*/  FFMA R0, R5, R0, R5 ;  /* 0x0000000005007223 */ /* 0x000fe40000000005 */
[----:B--2---:R-:W0:Y:S02]  /*2d70*/  FCHK P0, R7, R4 ;  /* 0x0000000407007302 */ /* 0x004e240000000000 */
[----:B------:R-:W-:-:S04]  /*2d80*/  FFMA R5, R0, R7, RZ ;  /* 0x0000000700057223 */ /* 0x000fc800000000ff */
[----:B------:R-:W-:-:S04]  /*2d90*/  FFMA R2, -R4, R5, R7 ;  /* 0x0000000504027223 */ /* 0x000fc80000000107 */
[----:B------:R-:W-:Y:S01]  /*2da0*/  FFMA R5, R0, R2, R5 ;  /* 0x0000000200057223 */ /* 0x000fe20000000005 */
[----:B0-----:R-:W-:Y:S06]  /*2db0*/  @!P0 BRA `(.L_x_54) ;  /* 0x0000000000148947 */ /* 0x001fec0003800000 */
[----:B------:R-:W-:Y:S01]  /*2dc0*/  IMAD.MOV.U32 R0, RZ, RZ, R7 ;  /* 0x000000ffff007224 */ /* 0x000fe200078e0007 */
[----:B------:R-:W-:Y:S02]  /*2dd0*/  MOV R12, R4 ;  /* 0x00000004000c7202 */ /* 0x000fe40000000f00 */
[----:B------:R-:W-:-:S07]  /*2de0*/  MOV R2, 0x2e00 ;  /* 0x00002e0000027802 */ /* 0x000fce0000000f00 */
[----:B-1----:R-:W-:Y:S05]  /*2df0*/  CALL.REL.NOINC `($__internal_2_$__cuda_sm3x_div_rn_noftz_f32_slowpath) ;  /* 0x0000001800507944 */ /* 0x002fea0003c00000 */
[----:B------:R-:W-:-:S07]  /*2e00*/  IMAD.MOV.U32 R5, RZ, RZ, R0 ;  /* 0x000000ffff057224 */ /* 0x000fce00078e0000 */
.L_x_54:
[----:B------:R-:W-:Y:S05]  /*2e10*/  BSYNC.RECONVERGENT B3 ;  /* 0x0000000000037941 */ /* 0x000fea0003800200 */
.L_x_53:
[----:B------:R-:W-:Y:S01]  /*2e20*/  VIADD R13, R13, UR16 ;  /* 0x000000100d0d7c36 */ /* 0x000fe20008000000 */
[----:B------:R0:W-:Y:S01]  /*2e30*/  STG.E desc[UR10][R14.64], R5 ;  /* 0x000000050e007986 */ /* 0x0001e2000c10190a */
[----:B------:R-:W-:-:S04]  /*2e40*/  IMAD.MOV.U32 R8, RZ, RZ, 0x4 ;  /* 0x00000004ff087424 */ /* 0x000fc800078e00ff */
[----:B------:R-:W-:-:S05]  /*2e50*/  IMAD.WIDE.U32 R8, R13, R8, UR4 ;  /* 0x000000040d087e25 */ /* 0x000fca000f8e0008 */
[----:B------:R-:W2:Y:S01]  /*2e60*/  LDG.E R11, desc[UR10][R8.64] ;  /* 0x0000000a080b7981 */ /* 0x000ea2000c1e1900 */
[----:B------:R-:W3:Y:S01]  /*2e70*/  MUFU.RCP R7, R4 ;  /* 0x0000000400077308 */ /* 0x000ee20000001000 */
[----:B------:R-:W-:Y:S01]  /*2e80*/  BSSY.RECONVERGENT B3, `(.L_x_55) ;  /* 0x000000d000037945 */ /* 0x000fe20003800200 */
[----:B---3--:R-:W-:-:S04]  /*2e90*/  FFMA R0, -R4, R7, 1 ;  /* 0x3f80000004007423 */ /* 0x008fc80000000107 */
[----:B------:R-:W-:Y:S02]  /*2ea0*/  FFMA R0, R7, R0, R7 ;  /* 0x0000000007007223 */ /* 0x000fe40000000007 */
[----:B--2---:R-:W2:Y:S02]  /*2eb0*/  FCHK P0, R11, R4 ;  /* 0x000000040b007302 */ /* 0x004ea40000000000 */
[----:B------:R-:W-:-:S04]  /*2ec0*/  FFMA R7, R0, R11, RZ ;  /* 0x0000000b00077223 */ /* 0x000fc800000000ff */
[----:B------:R-:W-:-:S04]  /*2ed0*/  FFMA R2, -R4, R7, R11 ;  /* 0x0000000704027223 */ /* 0x000fc8000000010b */
[----:B------:R-:W-:Y:S01]  /*2ee0*/  FFMA R7, R0, R2, R7 ;  /* 0x0000000200077223 */ /* 0x000fe20000000007 */
[----:B0-2---:R-:W-:Y:S06]  /*2ef0*/  @!P0 BRA `(.L_x_56) ;  /* 0x0000000000148947 */ /* 0x005fec0003800000 */
[----:B------:R-:W-:Y:S01]  /*2f00*/  MOV R0, R11 ;  /* 0x0000000b00007202 */ /* 0x000fe20000000f00 */
[----:B------:R-:W-:Y:S01]  /*2f10*/  IMAD.MOV.U32 R12, RZ, RZ, R4 ;  /* 0x000000ffff0c7224 */ /* 0x000fe200078e0004 */
[----:B------:R-:W-:-:S07]  /*2f20*/  MOV R2, 0x2f40 ;  /* 0x00002f4000027802 */ /* 0x000fce0000000f00 */
[----:B-1----:R-:W-:Y:S05]  /*2f30*/  CALL.REL.NOINC `($__internal_2_$__cuda_sm3x_div_rn_noftz_f32_slowpath) ;  /* 0x0000001800007944 */ /* 0x002fea0003c00000 */
[----:B------:R-:W-:-:S07]  /*2f40*/  IMAD.MOV.U32 R7, RZ, RZ, R0 ;  /* 0x000000ffff077224 */ /* 0x000fce00078e0000 */
.L_x_56:
[----:B------:R-:W-:Y:S05]  /*2f50*/  BSYNC.RECONVERGENT B3 ;  /* 0x0000000000037941 */ /* 0x000fea0003800200 */
.L_x_55:
[----:B------:R-:W-:Y:S02]  /*2f60*/  HFMA2 R14, -RZ, RZ, 0, 2.384185791015625e-07 ;  /* 0x00000004ff0e7431 */ /* 0x000fe400000001ff */
[----:B------:R-:W-:Y:S01]  /*2f70*/  VIADD R13, R13, UR16 ;  /* 0x000000100d0d7c36 */ /* 0x000fe20008000000 */
[----:B------:R0:W-:Y:S03]  /*2f80*/  STG.E desc[UR10][R8.64], R7 ;  /* 0x0000000708007986 */ /* 0x0001e6000c10190a */
        /* <DEDUP_REMOVED lines=11> */
[----:B------:R-:W-:Y:S01]  /*3040*/  IMAD.MOV.U32 R0, RZ, RZ, R11 ;  /* 0x000000ffff007224 */ /* 0x000fe200078e000b */
[----:B------:R-:W-:Y:S01]  /*3050*/  MOV R2, 0x3080 ;  /* 0x0000308000027802 */ /* 0x000fe20000000f00 */
[----:B------:R-:W-:-:S07]  /*3060*/  IMAD.MOV.U32 R12, RZ, RZ, R4 ;  /* 0x000000ffff0c7224 */ /* 0x000fce00078e0004 */
[----:B-1----:R-:W-:Y:S05]  /*3070*/  CALL.REL.NOINC `($__internal_2_$__cuda_sm3x_div_rn_noftz_f32_slowpath) ;  /* 0x0000001400b07944 */ /* 0x002fea0003c00000 */
[----:B------:R-:W-:-:S07]  /*3080*/  IMAD.MOV.U32 R5, RZ, RZ, R0 ;  /* 0x000000ffff057224 */ /* 0x000fce00078e0000 */
.L_x_58:
[----:B------:R-:W-:Y:S05]  /*3090*/  BSYNC.RECONVERGENT B3 ;  /* 0x0000000000037941 */ /* 0x000fea0003800200 */
.L_x_57:
[----:B------:R-:W-:Y:S01]  /*30a0*/  IADD3 R13, PT, PT, R13, UR16, RZ ;  /* 0x000000100d0d7c10 */ /* 0x000fe2000fffe0ff */
[----:B------:R-:W-:Y:S01]  /*30b0*/  IMAD.MOV.U32 R8, RZ, RZ, 0x4 ;  /* 0x00000004ff087424 */ /* 0x000fe200078e00ff */
        /* <DEDUP_REMOVED lines=16> */
.L_x_60:
[----:B------:R-:W-:Y:S05]  /*31c0*/  BSYNC.RECONVERGENT B3 ;  /* 0x0000000000037941 */ /* 0x000fea0003800200 */
.L_x_59:
[----:B------:R0:W-:Y:S01]  /*31d0*/  STG.E desc[UR10][R8.64], R0 ;  /* 0x0000000008007986 */ /* 0x0001e2000c10190a */
[----:B------:R-:W-:-:S04]  /*31e0*/  IADD3 R13, PT, PT, R13, UR16, RZ ;  /* 0x000000100d0d7c10 */ /* 0x000fc8000fffe0ff */
[----:B------:R-:W-:-:S13]  /*31f0*/  ISETP.GT.AND P0, PT, R13, UR8, PT ;  /* 0x000000080d007c0c */ /* 0x000fda000bf04270 */
[----:B0-----:R-:W-:Y:S05]  /*3200*/  @!P0 BRA `(.L_x_61) ;  /* 0xfffffff800bc8947 */ /* 0x001fea000383ffff */
.L_x_47:
[----:B----4-:R-:W-:Y:S05]  /*3210*/  BSYNC.RECONVERGENT B2 ;  /* 0x0000000000027941 */ /* 0x010fea0003800200 */
.L_x_46:
[----:B------:R-:W4:Y:S01]  /*3220*/  LDCU UR19, c[0x0][0x3b8] ;  /* 0x00007700ff1377ac */ /* 0x000f220008000800 */
[----:B------:R-:W-:Y:S01]  /*3230*/  BAR.SYNC.DEFER_BLOCKING 0x0 ;  /* 0x0000000000007b1d */ /* 0x000fe20000010000 */
[----:B----4-:R-:W-:-:S13]  /*3240*/  ISETP.GE.AND P0, PT, R21, UR19, PT ;  /* 0x0000001315007c0c */ /* 0x010fda000bf06270 */
[----:B------:R-:W-:Y:S05]  /*3250*/  @P0 EXIT ;  /* 0x000000000000094d */ /* 0x000fea0003800000 */
[----:B------:R-:W4:Y:S02]  /*3260*/  LDCU UR7, c[0x0][0x380] ;  /* 0x00007000ff0777ac */ /* 0x000f240008000800 */
[----:B----4-:R-:W-:-:S09]  /*3270*/  UISETP.GT.AND UP0, UPT, UR7, -0x1, UPT ;  /* 0xffffffff0700788c */ /* 0x010fd2000bf04270 */
[----:B------:R-:W-:Y:S05]  /*3280*/  BRA.U UP0, `(.L_x_62) ;  /* 0x00000005002c7547 */ /* 0x000fea000b800000 */
[----:B------:R-:W4:Y:S01]  /*3290*/  I2F.U32.RP R6, UR16 ;  /* 0x0000001000067d06 */ /* 0x000f220008209000 */
[C---:B------:R-:W-:Y:S01]  /*32a0*/  ISETP.GE.AND P0, PT, R3.reuse, UR19, PT ;  /* 0x0000001303007c0c */ /* 0x040fe2000bf06270 */
[----:B------:R-:W1:Y:S01]  /*32b0*/  LDCU.64 UR6, c[0x0][0x398] ;  /* 0x00007300ff0677ac */ /* 0x000e620008000a00 */
[----:B------:R-:W-:Y:S01]  /*32c0*/  VIMNMX R0, PT, PT, R3, UR19, !PT ;  /* 0x0000001303007c48 */ /* 0x000fe2000ffe0100 */
[----:B------:R-:W-:Y:S01]  /*32d0*/  BSSY.RECONVERGENT B0, `(.L_x_63) ;  /* 0x000002a000007945 */ /* 0x000fe20003800200 */
[----:B0-2---:R-:W-:Y:S02]  /*32e0*/  SEL R2, RZ, 0x1, P0 ;  /* 0x00000001ff027807 */ /* 0x005fe40000000000 */
[----:B------:R-:W-:Y:S02]  /*32f0*/  ISETP.NE.U32.AND P2, PT, RZ, UR16, PT ;  /* 0x00000010ff007c0c */ /* 0x000fe4000bf45070 */
[----:B------:R-:W-:Y:S01]  /*3300*/  IADD3 R0, PT, PT, R0, -R3, -R2 ;  /* 0x8000000300007210 */ /* 0x000fe20007ffe802 */
[----:B----4-:R-:W0:Y:S02]  /*3310*/  MUFU.RCP R6, R6 ;  /* 0x0000000600067308 */ /* 0x010e240000001000 */
[----:B0-----:R-:W-:-:S06]  /*3320*/  VIADD R4, R6, 0xffffffe ;  /* 0x0ffffffe06047836 */ /* 0x001fcc0000000000 */
[----:B------:R0:W2:Y:S02]  /*3330*/  F2I.FTZ.U32.TRUNC.NTZ R5, R4 ;  /* 0x0000000400057305 */ /* 0x0000a4000021f000 */
[----:B0-----:R-:W-:Y:S02]  /*3340*/  IMAD.MOV.U32 R4, RZ, RZ, RZ ;  /* 0x000000ffff047224 */ /* 0x001fe400078e00ff */
[----:B--2---:R-:W-:-:S04]  /*3350*/  IMAD.MOV R7, RZ, RZ, -R5 ;  /* 0x000000ffff077224 */ /* 0x004fc800078e0a05 */
[----:B------:R-:W-:-:S04]  /*3360*/  IMAD R7, R7, UR16, RZ ;  /* 0x0000001007077c24 */ /* 0x000fc8000f8e02ff */
[----:B------:R-:W-:-:S06]  /*3370*/  IMAD.HI.U32 R7, R5, R7, R4 ;  /* 0x0000000705077227 */ /* 0x000fcc00078e0004 */
[----:B------:R-:W-:-:S05]  /*3380*/  IMAD.HI.U32 R3, R7, R0, RZ ;  /* 0x0000000007037227 */ /* 0x000fca00078e00ff */
[----:B------:R-:W-:-:S05]  /*3390*/  IADD3 R5, PT, PT, -R3, RZ, RZ ;  /* 0x000000ff03057210 */ /* 0x000fca0007ffe1ff */
[----:B------:R-:W-:-:S05]  /*33a0*/  IMAD R0, R5, UR16, R0 ;  /* 0x0000001005007c24 */ /* 0x000fca000f8e0200 */
        /* <DEDUP_REMOVED lines=10> */
[----:B-1----:R-:W-:Y:S05]  /*3450*/  @!P0 BRA `(.L_x_64) ;  /* 0x0000000000448947 */ /* 0x002fea0003800000 */
[----:B------:R-:W0:Y:S01]  /*3460*/  LDCU.64 UR4, c[0x0][0x398] ;  /* 0x00007300ff0477ac */ /* 0x000e220008000a00 */
[----:B------:R-:W-:Y:S01]  /*3470*/  VIADD R0, R0, 0x1 ;  /* 0x0000000100007836 */ /* 0x000fe20000000000 */
[----:B------:R-:W-:-:S04]  /*3480*/  IADD3 R3, P0, PT, R21, UR9, RZ ;  /* 0x0000000915037c10 */ /* 0x000fc8000ff1e0ff */
[----:B------:R-:W-:Y:S01]  /*3490*/  LOP3.LUT R0, R0, 0x3, RZ, 0xc0, !PT ;  /* 0x0000000300007812 */ /* 0x000fe200078ec0ff */
[----:B------:R-:W-:-:S04]  /*34a0*/  IMAD.X R4, RZ, RZ, UR18, P0 ;  /* 0x00000012ff047e24 */ /* 0x000fc800080e06ff */
[----:B------:R-:W-:Y:S02]  /*34b0*/  IMAD R21, R0, UR16, R21 ;  /* 0x0000001000157c24 */ /* 0x000fe4000f8e0215 */
[----:B------:R-:W-:Y:S01]  /*34c0*/  IMAD.MOV R0, RZ, RZ, -R0 ;  /* 0x000000ffff007224 */ /* 0x000fe200078e0a00 */
[----:B0-----:R-:W-:-:S04]  /*34d0*/  LEA R2, P0, R3, UR4, 0x2 ;  /* 0x0000000403027c11 */ /* 0x001fc8000f8010ff */
[----:B------:R-:W-:-:S09]  /*34e0*/  LEA.HI.X R3, R3, UR5, R4, 0x2, P0 ;  /* 0x0000000503037c11 */ /* 0x000fd200080f1404 */
.L_x_65:
[----:B------:R-:W-:Y:S01]  /*34f0*/  MOV R4, R2 ;  /* 0x0000000200047202 */ /* 0x000fe20000000f00 */
[----:B------:R-:W-:Y:S02]  /*3500*/  IMAD.MOV.U32 R5, RZ, RZ, R3 ;  /* 0x000000ffff057224 */ /* 0x000fe400078e0003 */
[----:B------:R-:W-:Y:S02]  /*3510*/  VIADD R0, R0, 0x1 ;  /* 0x0000000100007836 */ /* 0x000fe40000000000 */
[----:B------:R-:W-:Y:S01]  /*3520*/  IMAD.U32 R3, RZ, RZ, UR16 ;  /* 0x00000010ff037e24 */ /* 0x000fe2000f8e00ff */
[----:B------:R0:W-:Y:S02]  /*3530*/  STG.E desc[UR10][R4.64], RZ ;  /* 0x000000ff04007986 */ /* 0x0001e4000c10190a */
[----:B------:R-:W-:Y:S01]  /*3540*/  ISETP.NE.AND P0, PT, R0, RZ, PT ;  /* 0x000000ff0000720c */ /* 0x000fe20003f05270 */
[----:B------:R-:W-:-:S12]  /*3550*/  IMAD.WIDE.U32 R2, R3, 0x4, R4 ;  /* 0x0000000403027825 */ /* 0x000fd800078e0004 */
[----:B0-----:R-:W-:Y:S05]  /*3560*/  @P0 BRA `(.L_x_65) ;  /* 0xfffffffc00e00947 */ /* 0x001fea000383ffff */
.L_x_64:
[----:B------:R-:W-:Y:S05]  /*3570*/  BSYNC.RECONVERGENT B0 ;  /* 0x0000000000007941 */ /* 0x000fea0003800200 */
.L_x_63:
[----:B------:R-:W-:Y:S05]  /*3580*/  @!P1 EXIT ;  /* 0x000000000000994d */ /* 0x000fea0003800000 */
.L_x_66:
[C---:B0-----:R-:W-:Y:S02]  /*3590*/  IADD3 R3, P0, PT, R21.reuse, UR9, RZ ;  /* 0x0000000915037c10 */ /* 0x041fe4000ff1e0ff */
[----:B------:R-:W-:-:S03]  /*35a0*/  IADD3 R21, PT, PT, R21, UR16, RZ ;  /* 0x0000001015157c10 */ /* 0x000fc6000fffe0ff */
[----:B------:R-:W-:Y:S01]  /*35b0*/  IMAD.X R4, RZ, RZ, UR18, P0 ;  /* 0x00000012ff047e24 */ /* 0x000fe200080e06ff */
[C---:B------:R-:W-:Y:S01]  /*35c0*/  IADD3 R5, P1, PT, R21.reuse, UR9, RZ ;  /* 0x0000000915057c10 */ /* 0x040fe2000ff3e0ff */
[----:B------:R-:W-:Y:S01]  /*35d0*/  VIADD R0, R21, UR16 ;  /* 0x0000001015007c36 */ /* 0x000fe20008000000 */
[C---:B------:R-:W-:Y:S02]  /*35e0*/  LEA R2, P0, R3.reuse, UR6, 0x2 ;  /* 0x0000000603027c11 */ /* 0x040fe4000f8010ff */
[----:B------:R-:W-:Y:S01]  /*35f0*/  IADD3.X R8, PT, PT, RZ, UR18, RZ, P1, !PT ;  /* 0x00000012ff087c10 */ /* 0x000fe20008ffe4ff */
[C---:B------:R-:W-:Y:S01]  /*3600*/  VIADD R21, R0.reuse, UR16 ;  /* 0x0000001000157c36 */ /* 0x040fe20008000000 */
[----:B------:R-:W-:Y:S02]  /*3610*/  IADD3 R7, P2, PT, R0, UR9, RZ ;  /* 0x0000000900077c10 */ /* 0x000fe4000ff5e0ff */
[----:B------:R-:W-:Y:S02]  /*3620*/  LEA.HI.X R3, R3, UR7, R4, 0x2, P0 ;  /* 0x0000000703037c11 */ /* 0x000fe400080f1404 */
[----:B------:R-:W-:Y:S01]  /*3630*/  IADD3 R0, P3, PT, R21, UR9, RZ ;  /* 0x0000000915007c10 */ /* 0x000fe2000ff7e0ff */
[----:B------:R-:W-:Y:S01]  /*3640*/  IMAD.X R10, RZ, RZ, UR18, P2 ;  /* 0x00000012ff0a7e24 */ /* 0x000fe200090e06ff */
[----:B------:R-:W-:Y:S01]  /*3650*/  LEA R4, P0, R5, UR6, 0x2 ;  /* 0x0000000605047c11 */ /* 0x000fe2000f8010ff */
[----:B------:R0:W-:Y:S01]  /*3660*/  STG.E desc[UR10][R2.64], RZ ;  /* 0x000000ff02007986 */ /* 0x0001e2000c10190a */
[----:B------:R-:W-:Y:S01]  /*3670*/  LEA R6, P1, R7, UR6, 0x2 ;  /* 0x0000000607067c11 */ /* 0x000fe2000f8210ff */
[----:B------:R-:W-:Y:S01]  /*3680*/  IMAD.X R9, RZ, RZ, UR18, P3 ;  /* 0x00000012ff097e24 */ /* 0x000fe200098e06ff */
[----:B------:R-:W-:Y:S01]  /*3690*/  LEA.HI.X R5, R5, UR7, R8, 0x2, P0 ;  /* 0x0000000705057c11 */ /* 0x000fe200080f1408 */
[----:B------:R-:W-:Y:S01]  /*36a0*/  VIADD R21, R21, UR16 ;  /* 0x0000001015157c36 */ /* 0x000fe20008000000 */
[----:B------:R-:W-:-:S02]  /*36b0*/  LEA R8, P0, R0, UR6, 0x2 ;  /* 0x0000000600087c11 */ /* 0x000fc4000f8010ff */
[----:B------:R-:W-:Y:S01]  /*36c0*/  LEA.HI.X R7, R7, UR7, R10, 0x2, P1 ;  /* 0x0000000707077c11 */ /* 0x000fe200088f140a */
[----:B------:R0:W-:Y:S01]  /*36d0*/  STG.E desc[UR10][R4.64], RZ ;  /* 0x000000ff04007986 */ /* 0x0001e2000c10190a */
[----:B------:R-:W-:Y:S02]  /*36e0*/  LEA.HI.X R9, R0, UR7, R9, 0x2, P0 ;  /* 0x0000000700097c11 */ /* 0x000fe400080f1409 */
[----:B------:R-:W-:Y:S01]  /*36f0*/  ISETP.GE.AND P0, PT, R21, UR19, PT ;  /* 0x0000001315007c0c */ /* 0x000fe2000bf06270 */
[----:B------:R0:W-:Y:S04]  /*3700*/  STG.E desc[UR10][R6.64], RZ ;  /* 0x000000ff06007986 */ /* 0x0001e8000c10190a */
[----:B------:R0:W-:Y:S08]  /*3710*/  STG.E desc[UR10][R8.64], RZ ;  /* 0x000000ff08007986 */ /* 0x0001f0000c10190a */
[----:B------:R-:W-:Y:S05]  /*3720*/  @!P0 BRA `(.L_x_66) ;  /* 0xfffffffc00988947 */ /* 0x000fea000383ffff */
[----:B------:R-:W-:Y:S05]  /*3730*/  EXIT ;  /* 0x000000000000794d */ /* 0x000fea0003800000 */
.L_x_62:
[----:B------:R-:W4:Y:S01]  /*3740*/  LDC R7, c[0x0][0x3b4] ;  /* 0x0000ed00ff077b82 */ /* 0x000f220000000800 */
[----:B------:R-:W-:Y:S01]  /*3750*/  IABS R6, UR12 ;  /* 0x0000000c00067c13 */ /* 0x000fe20008000000 */
[----:B------:R-:W5:Y:S01]  /*3760*/  LDCU.64 UR4, c[0x0][0x390] ;  /* 0x00007200ff0477ac */ /* 0x000f620008000a00 */
[----:B------:R-:W-:Y:S01]  /*3770*/  BSSY.RECONVERGENT B0, `(.L_x_67) ;  /* 0x00000e3000007945 */ /* 0x000fe20003800200 */
[----:B------:R-:W0:Y:S01]  /*3780*/  LDCU UR8, c[0x0][0x3b0] ;  /* 0x00007600ff0877ac */ /* 0x000e220008000800 */
[----:B------:R-:W-:Y:S01]  /*3790*/  UIADD3 UR7, UPT, UPT, UR7, 0x1, URZ ;  /* 0x0000000107077890 */ /* 0x000fe2000fffe0ff */
[----:B------:R-:W0:Y:S03]  /*37a0*/  LDCU.64 UR22, c[0x0][0x3a8] ;  /* 0x00007500ff1677ac */ /* 0x000e260008000a00 */
[----:B------:R-:W-:Y:S02]  /*37b0*/  ULOP3.LUT UR17, UR7, 0x7, URZ, 0xc0, !UPT ;  /* 0x0000000707117892 */ /* 0x000fe4000f8ec0ff */
[----:B-----5:R-:W-:Y:S01]  /*37c0*/  UIMAD.WIDE UR4, UR6, 0x4, UR4 ;  /* 0x00000004060478a5 */ /* 0x020fe2000f8e0204 */
[----:B----4-:R-:W-:Y:S01]  /*37d0*/  IABS R0, R7 ;  /* 0x0000000700007213 */ /* 0x010fe20000000000 */
[----:B0-----:R-:W-:-:S02]  /*37e0*/  UIMAD UR13, UR8, 0x7, URZ ;  /* 0x00000007080d78a4 */ /* 0x001fc4000f8e02ff */
[----:B------:R-:W-:Y:S01]  /*37f0*/  UIMAD UR14, UR8, 0x5, URZ ;  /* 0x00000005080e78a4 */ /* 0x000fe2000f8e02ff */
[----:B------:R-:W0:Y:S01]  /*3800*/  I2F.RP R4, R0 ;  /* 0x0000000000047306 */ /* 0x000e220000209400 */
[----:B------:R-:W-:Y:S02]  /*3810*/  UIMAD UR15, UR8, 0x3, URZ ;  /* 0x00000003080f78a4 */ /* 0x000fe4000f8e02ff */
[----:B------:R-:W-:-:S05]  /*3820*/  USHF.L.U32 UR8, UR8, 0x1, URZ ;  /* 0x0000000108087899 */ /* 0x000fca00080006ff */
[----:B0-----:R-:W2:Y:S02]  /*3830*/  MUFU.RCP R4, R4 ;  /* 0x0000000400047308 */ /* 0x001ea40000001000 */
[----:B--2---:R-:W-:-:S06]  /*3840*/  IADD3 R2, PT, PT, R4, 0xffffffe, RZ ;  /* 0x0ffffffe04027810 */ /* 0x004fcc0007ffe0ff */
[----:B------:R0:W2:Y:S02]  /*3850*/  F2I.FTZ.U32.TRUNC.NTZ R3, R2 ;  /* 0x0000000200037305 */ /* 0x0000a4000021f000 */
[----:B0-----:R-:W-:Y:S02]  /*3860*/  IMAD.MOV.U32 R2, RZ, RZ, RZ ;  /* 0x000000ffff027224 */ /* 0x001fe400078e00ff */
[----:B--2---:R-:W-:-:S04]  /*3870*/  IMAD.MOV R5, RZ, RZ, -R3 ;  /* 0x000000ffff057224 */ /* 0x004fc800078e0a03 */
[----:B------:R-:W-:-:S04]  /*3880*/  IMAD R5, R5, R0, RZ ;  /* 0x0000000005057224 */ /* 0x000fc800078e02ff */
[----:B------:R-:W-:-:S04]  /*3890*/  IMAD.HI.U32 R5, R3, R5, R2 ;  /* 0x0000000503057227 */ /* 0x000fc800078e0002 */
[----:B------:R-:W-:-:S04]  /*38a0*/  IMAD.MOV.U32 R3, RZ, RZ, R6 ;  /* 0x000000ffff037224 */ /* 0x000fc800078e0006 */
[----:B------:R-:W-:-:S05]  /*38b0*/  IMAD.HI.U32 R5, R5, R3, RZ ;  /* 0x0000000305057227 */ /* 0x000fca00078e00ff */
[----:B------:R-:W-:-:S05]  /*38c0*/  IADD3 R4, PT, PT, -R5, RZ, RZ ;  /* 0x000000ff05047210 */ /* 0x000fca0007ffe1ff */
[----:B------:R-:W-:-:S05]  /*38d0*/  IMAD R3, R0, R4, R3 ;  /* 0x0000000400037224 */ /* 0x000fca00078e0203 */
[----:B------:R-:W-:-:S13]  /*38e0*/  ISETP.GT.U32.AND P0, PT, R0, R3, PT ;  /* 0x000000030000720c */ /* 0x000fda0003f04070 */
[----:B------:R-:W-:Y:S02]  /*38f0*/  @!P0 IMAD.IADD R3, R3, 0x1, -R0 ;  /* 0x0000000103038824 */ /* 0x000fe400078e0a00 */
[----:B------:R-:W-:Y:S01]  /*3900*/  @!P0 VIADD R5, R5, 0x1 ;  /* 0x0000000105058836 */ /* 0x000fe20000000000 */
[----:B------:R-:W-:Y:S02]  /*3910*/  ISETP.NE.AND P0, PT, R7, RZ, PT ;  /* 0x000000ff0700720c */ /* 0x000fe40003f05270 */
[----:B------:R-:W-:Y:S02]  /*3920*/  ISETP.GE.U32.AND P1, PT, R3, R0, PT ;  /* 0x000000000300720c */ /* 0x000fe40003f26070 */
[----:B------:R-:W-:Y:S01]  /*3930*/  LOP3.LUT R0, R7, UR12, RZ, 0x3c, !PT ;  /* 0x0000000c07007c12 */ /* 0x000fe2000f8e3cff */
[----:B------:R-:W0:Y:S01]  /*3940*/  LDC R3, c[0x0][0x3bc] ;  /* 0x0000ef00ff037b82 */ /* 0x000e220000000800 */
[----:B------:R-:W-:Y:S02]  /*3950*/  ULOP3.LUT UR12, UR7, 0xfffffff8, URZ, 0xc0, !UPT ;  /* 0xfffffff8070c7892 */ /* 0x000fe4000f8ec0ff */
[----:B------:R-:W-:-:S02]  /*3960*/  ISETP.GE.AND P2, PT, R0, RZ, PT ;  /* 0x000000ff0000720c */ /* 0x000fc40003f46270 */
[----:B------:R-:W-:-:S05]  /*3970*/  UIADD3 UR21, UPT, UPT, -UR12, URZ, URZ ;  /* 0x000000ff0c157290 */ /* 0x000fca000fffe1ff */
[----:B------:R-:W-:-:S05]  /*3980*/  @P1 VIADD R5, R5, 0x1 ;  /* 0x0000000105051836 */ /* 0x000fca0000000000 */
[----:B------:R-:W-:-:S05]  /*3990*/  MOV R0, R5 ;  /* 0x0000000500007202 */ /* 0x000fca0000000f00 */
[----:B------:R-:W-:Y:S01]  /*39a0*/  @!P2 IMAD.MOV R0, RZ, RZ, -R0 ;  /* 0x000000ffff00a224 */ /* 0x000fe200078e0a00 */
[----:B------:R-:W-:-:S05]  /*39b0*/  @!P0 LOP3.LUT R0, RZ, R7, RZ, 0x33, !PT ;  /* 0x00000007ff008212 */ /* 0x000fca00078e33ff */
[----:B------:R-:W-:Y:S01]  /*39c0*/  IMAD R2, R0, UR19, RZ ;  /* 0x0000001300027c24 */ /* 0x000fe2000f8e02ff */
[----:B------:R-:W-:-:S04]  /*39d0*/  UIADD3 UR19, UP0, UPT, UR4, 0x10, URZ ;  /* 0x0000001004137890 */ /* 0x000fc8000ff1e0ff */
[----:B0-----:R-:W-:Y:S01]  /*39e0*/  IADD3 R0, P0, PT, R2, R3, RZ ;  /* 0x0000000302007210 */ /* 0x001fe20007f1e0ff */
[----:B------:R-:W-:Y:S01]  /*39f0*/  UIADD3.X UR20, UPT, UPT, URZ, UR5, URZ, UP0, !UPT ;  /* 0x00000005ff147290 */ /* 0x000fe200087fe4ff */
[----:B------:R-:W-:-:S04]  /*3a00*/  SHF.R.S32.HI R2, RZ, 0x1f, R2 ;  /* 0x0000001fff027819 */ /* 0x000fc80000011402 */
[----:B------:R-:W-:-:S07]  /*3a10*/  LEA.HI.X.SX32 R2, R3, R2, 0x1, P0 ;  /* 0x0000000203027211 */ /* 0x000fce00000f0eff */
.L_x_73:
[----:B0-----:R-:W0:Y:S01]  /*3a20*/  LDC R3, c[0x0][0x380] ;  /* 0x0000e000ff037b82 */ /* 0x001e220000000800 */
[----:B------:R-:W-:Y:S01]  /*3a30*/  IADD3 R4, P1, PT, R21, R0, RZ ;  /* 0x0000000015047210 */ /* 0x000fe20007f3e0ff */
[----:B------:R-:W-:Y:S02]  /*3a40*/  IMAD.MOV.U32 R18, RZ, RZ, RZ ;  /* 0x000000ffff127224 */ /* 0x000fe400078e00ff */
[----:B------:R-:W-:Y:S01]  /*3a50*/  IMAD.MOV.U32 R5, RZ, RZ, RZ ;  /* 0x000000ffff057224 */ /* 0x000fe200078e00ff */
[----:B------:R-:W-:Y:S02]  /*3a60*/  IADD3.X R6, PT, PT, RZ, R2, RZ, P1, !PT ;  /* 0x00000002ff067210 */ /* 0x000fe40000ffe4ff */
[----:B0-----:R-:W-:-:S13]  /*3a70*/  ISETP.GE.U32.AND P0, PT, R3, 0x7, PT ;  /* 0x000000070300780c */ /* 0x001fda0003f06070 */
[----:B------:R-:W-:Y:S05]  /*3a80*/  @!P0 BRA `(.L_x_68) ;  /* 0x0000000400588947 */ /* 0x000fea0003800000 */
[----:B------:R-:W0:Y:S01]  /*3a90*/  LDC R8, c[0x0][0x3b0] ;  /* 0x0000ec00ff087b82 */ /* 0x000e220000000800 */
[----:B------:R-:W2:Y:S01]  /*3aa0*/  LDCU UR6, c[0x0][0x3b0] ;  /* 0x00007600ff0677ac */ /* 0x000ea20008000800 */
[----:B------:R-:W-:Y:S01]  /*3ab0*/  IMAD.MOV.U32 R18, RZ, RZ, RZ ;  /* 0x000000ffff127224 */ /* 0x000fe200078e00ff */
[----:B------:R-:W-:Y:S01]  /*3ac0*/  MOV R19, UR20 ;  /* 0x0000001400137c02 */ /* 0x000fe20008000f00 */
[----:B------:R-:W-:Y:S01]  /*3ad0*/  IMAD.MOV.U32 R5, RZ, RZ, RZ ;  /* 0x000000ffff057224 */ /* 0x000fe200078e00ff */
[----:B------:R-:W-:Y:S01]  /*3ae0*/  MOV R7, UR13 ;  /* 0x0000000d00077c02 */ /* 0x000fe20008000f00 */
[----:B------:R-:W-:Y:S02]  /*3af0*/  IMAD.U32 R20, RZ, RZ, UR19 ;  /* 0x00000013ff147e24 */ /* 0x000fe4000f8e00ff */
[----:B------:R-:W-:Y:S02]  /*3b00*/  IMAD.U32 R23, RZ, RZ, UR8 ;  /* 0x00000008ff177e24 */ /* 0x000fe4000f8e00ff */
[----:B------:R-:W-:-:S02]  /*3b10*/  IMAD.U32 R29, RZ, RZ, UR15 ;  /* 0x0000000fff1d7e24 */ /* 0x000fc4000f8e00ff */
[----:B-1----:R-:W-:Y:S02]  /*3b20*/  IMAD.U32 R10, RZ, RZ, UR14 ;  /* 0x0000000eff0a7e24 */ /* 0x002fe4000f8e00ff */
[----:B------:R-:W-:Y:S02]  /*3b30*/  IMAD.U32 R9, RZ, RZ, UR21 ;  /* 0x00000015ff097e24 */ /* 0x000fe4000f8e00ff */
[----:B--2---:R-:W-:Y:S02]  /*3b40*/  IMAD.U32 R11, RZ, RZ, UR6 ;  /* 0x00000006ff0b7e24 */ /* 0x004fe4000f8e00ff */
[C---:B0-----:R-:W-:Y:S02]  /*3b50*/  IMAD R27, R8.reuse, 0x6, RZ ;  /* 0x00000006081b7824 */ /* 0x041fe400078e02ff */
[----:B------:R-:W-:-:S07]  /*3b60*/  IMAD.SHL.U32 R25, R8, 0x4, RZ ;  /* 0x0000000408197824 */ /* 0x000fce00078e00ff */
.L_x_69:
[-C--:B------:R-:W-:Y:S02]  /*3b70*/  IADD3 R12, P0, PT, R5, R4.reuse, RZ ;  /* 0x00000004050c7210 */ /* 0x080fe40007f1e0ff */
[----:B------:R-:W-:Y:S02]  /*3b80*/  IADD3 R17, P1, PT, R11, R4, RZ ;  /* 0x000000040b117210 */ /* 0x000fe40007f3e0ff */
[-C--:B------:R-:W-:Y:S02]  /*3b90*/  LEA.HI.X.SX32 R13, R5, R6.reuse, 0x1, P0 ;  /* 0x00000006050d7211 */ /* 0x080fe400000f0eff */
[C---:B---3--:R-:W-:Y:S02]  /*3ba0*/  LEA R14, P0, R12.reuse, UR22, 0x2 ;  /* 0x000000160c0e7c11 */ /* 0x048fe4000f8010ff */
[----:B------:R-:W-:Y:S02]  /*3bb0*/  LEA.HI.X.SX32 R22, R11, R6, 0x1, P1 ;  /* 0x000000060b167211 */ /* 0x000fe400008f0eff */
[----:B------:R-:W-:Y:S01]  /*3bc0*/  LEA.HI.X R15, R12, UR23, R13, 0x2, P0 ;  /* 0x000000170c0f7c11 */ /* 0x000fe200080f140d */
[----:B------:R-:W-:Y:S01]  /*3bd0*/  IMAD.MOV.U32 R13, RZ, RZ, R19 ;  /* 0x000000ffff0d7224 */ /* 0x000fe200078e0013 */
[----:B------:R-:W-:-:S02]  /*3be0*/  LEA R16, P1, R17, UR22, 0x2 ;  /* 0x0000001611107c11 */ /* 0x000fc4000f8210ff */
[----:B------:R-:W-:Y:S02]  /*3bf0*/  MOV R12, R20 ;  /* 0x00000014000c7202 */ /* 0x000fe40000000f00 */
[----:B------:R-:W-:Y:S01]  /*3c00*/  LEA.HI.X R17, R17, UR23, R22, 0x2, P1 ;  /* 0x0000001711117c11 */ /* 0x000fe200088f1416 */
[----:B------:R-:W2:Y:S04]  /*3c10*/  LDG.E R15, desc[UR10][R14.64] ;  /* 0x0000000a0e0f7981 */ /* 0x000ea8000c1e1900 */
[----:B------:R-:W2:Y:S04]  /*3c20*/  LDG.E R20, desc[UR10][R12.64+-0x10] ;  /* 0xfffff00a0c147981 */ /* 0x000ea8000c1e1900 */
[----:B------:R-:W3:Y:S04]  /*3c30*/  LDG.E R17, desc[UR10][R16.64] ;  /* 0x0000000a10117981 */ /* 0x000ee8000c1e1900 */
[----:B------:R-:W3:Y:S01]  /*3c40*/  LDG.E R24, desc[UR10][R12.64+-0xc] ;  /* 0xfffff40a0c187981 */ /* 0x000ee2000c1e1900 */
[----:B------:R-:W-:-:S02]  /*3c50*/  IADD3 R19, P0, PT, R23, R4, RZ ;  /* 0x0000000417137210 */ /* 0x000fc40007f1e0ff */
[----:B------:R-:W-:Y:S02]  /*3c60*/  IADD3 R22, P1, PT, R29, R4, RZ ;  /* 0x000000041d167210 */ /* 0x000fe40007f3e0ff */
[----:B------:R-:W-:Y:S01]  /*3c70*/  LEA.HI.X.SX32 R26, R23, R6, 0x1, P0 ;  /* 0x00000006171a7211 */ /* 0x000fe200000f0eff */
[----:B--2---:R-:W-:Y:S01]  /*3c80*/  FFMA R20, R20, R15, R18 ;  /* 0x0000000f14147223 */ /* 0x004fe20000000012 */
[----:B------:R-:W-:-:S04]  /*3c90*/  LEA R18, P0, R19, UR22, 0x2 ;  /* 0x0000001613127c11 */ /* 0x000fc8000f8010ff */
[----:B------:R-:W-:Y:S02]  /*3ca0*/  LEA.HI.X R19, R19, UR23, R26, 0x2, P0 ;  /* 0x0000001713137c11 */ /* 0x000fe400080f141a */
[----:B------:R-:W-:Y:S01]  /*3cb0*/  LEA R14, P0, R22, UR22, 0x2 ;  /* 0x00000016160e7c11 */ /* 0x000fe2000f8010ff */
[----:B---3--:R-:W-:Y:S01]  /*3cc0*/  FFMA R20, R24, R17, R20 ;  /* 0x0000001118147223 */ /* 0x008fe20000000014 */
[----:B------:R-:W-:Y:S01]  /*3cd0*/  LEA.HI.X.SX32 R24, R29, R6, 0x1, P1 ;  /* 0x000000061d187211 */ /* 0x000fe200008f0eff */
[----:B------:R-:W2:Y:S01]  /*3ce0*/  LDG.E R26, desc[UR10][R12.64+-0x4] ;  /* 0xfffffc0a0c1a7981 */ /* 0x000ea2000c1e1900 */
[C---:B------:R-:W-:Y:S02]  /*3cf0*/  IADD3 R17, P1, PT, R25.reuse, R4, RZ ;  /* 0x0000000419117210 */ /* 0x040fe40007f3e0ff */
[----:B------:R-:W-:Y:S01]  /*3d00*/  LEA.HI.X R15, R22, UR23, R24, 0x2, P0 ;  /* 0x00000017160f7c11 */ /* 0x000fe200080f1418 */
[----:B------:R-:W3:Y:S01]  /*3d10*/  LDG.E R19, desc[UR10][R18.64] ;  /* 0x0000000a12137981 */ /* 0x000ee2000c1e1900 */
[----:B------:R-:W-:-:S02]  /*3d20*/  LEA.HI.X.SX32 R22, R25, R6, 0x1, P1 ;  /* 0x0000000619167211 */ /* 0x000fc400008f0eff */
[C---:B------:R-:W-:Y:S01]  /*3d30*/  LEA R16, P0, R17.reuse, UR22, 0x2 ;  /* 0x0000001611107c11 */ /* 0x040fe2000f8010ff */
[----:B------:R-:W3:Y:S03]  /*3d40*/  LDG.E R24, desc[UR10][R12.64+-0x8] ;  /* 0xfffff80a0c187981 */ /* 0x000ee6000c1e1900 */
[----:B------:R-:W-:Y:S01]  /*3d50*/  LEA.HI.X R17, R17, UR23, R22, 0x2, P0 ;  /* 0x0000001711117c11 */ /* 0x000fe200080f1416 */
[----:B------:R-:W2:Y:S04]  /*3d60*/  LDG.E R15, desc[UR10][R14.64] ;  /* 0x0000000a0e0f7981 */ /* 0x000ea8000c1e1900 */
[----:B------:R-:W4:Y:S04]  /*3d70*/  LDG.E R16, desc[UR10][R16.64] ;  /* 0x0000000a10107981 */ /* 0x000f28000c1e1900 */
[----:B------:R-:W4:Y:S01]  /*3d80*/  LDG.E R22, desc[UR10][R12.64] ;  /* 0x0000000a0c167981 */ /* 0x000f22000c1e1900 */
[----:B---3--:R-:W-:Y:S01]  /*3d90*/  FFMA R20, R24, R19, R20 ;  /* 0x0000001318147223 */ /* 0x008fe20000000014 */
[----:B------:R-:W-:-:S03]  /*3da0*/  IADD3 R24, P0, PT, R10, R4, RZ ;  /* 0x000000040a187210 */ /* 0x000fc60007f1e0ff */
[----:B--2---:R-:W-:Y:S01]  /*3db0*/  FFMA R19, R26, R15, R20 ;  /* 0x0000000f1a137223 */ /* 0x004fe20000000014 */
[----:B------:R-:W-:Y:S02]  /*3dc0*/  LEA.HI.X.SX32 R26, R10, R6, 0x1, P0 ;  /* 0x000000060a1a7211 */ /* 0x000fe400000f0eff */
[----:B------:R-:W-:Y:S02]  /*3dd0*/  LEA R18, P0, R24, UR22, 0x2 ;  /* 0x0000001618127c11 */ /* 0x000fe4000f8010ff */
[C---:B------:R-:W-:Y:S01]  /*3de0*/  IADD3 R20, P1, PT, R27.reuse, R4, RZ ;  /* 0x000000041b147210 */ /* 0x040fe20007f3e0ff */
[----:B----4-:R-:W-:Y:S01]  /*3df0*/  FFMA R22, R22, R16, R19 ;  /* 0x0000001016167223 */ /* 0x010fe20000000013 */
[----:B------:R-:W-:Y:S02]  /*3e00*/  LEA.HI.X R19, R24, UR23, R26, 0x2, P0 ;  /* 0x0000001718137c11 */ /* 0x000fe400080f141a */
[----:B------:R-:W-:Y:S01]  /*3e10*/  LEA.HI.X.SX32 R15, R27, R6, 0x1, P1 ;  /* 0x000000061b0f7211 */ /* 0x000fe200008f0eff */
[----:B------:R-:W2:Y:S01]  /*3e20*/  LDG.E R24, desc[UR10][R12.64+0x8] ;  /* 0x0000080a0c187981 */ /* 0x000ea2000c1e1900 */
[----:B------:R-:W-:-:S02]  /*3e30*/  LEA R14, P0, R20, UR22, 0x2 ;  /* 0x00000016140e7c11 */ /* 0x000fc4000f8010ff */
[C---:B------:R-:W-:Y:S01]  /*3e40*/  IADD3 R17, P1, PT, R7.reuse, R4, RZ ;  /* 0x0000000407117210 */ /* 0x040fe20007f3e0ff */
[----:B------:R-:W3:Y:S01]  /*3e50*/  LDG.E R19, desc[UR10][R18.64] ;  /* 0x0000000a12137981 */ /* 0x000ee2000c1e1900 */
[----:B------:R-:W-:Y:S02]  /*3e60*/  LEA.HI.X R15, R20, UR23, R15, 0x2, P0 ;  /* 0x00000017140f7c11 */ /* 0x000fe400080f140f */
[----:B------:R-:W-:Y:S01]  /*3e70*/  LEA.HI.X.SX32 R20, R7, R6, 0x1, P1 ;  /* 0x0000000607147211 */ /* 0x000fe200008f0eff */
[----:B------:R-:W4:Y:S01]  /*3e80*/  LDG.E R26, desc[UR10][R12.64+0xc] ;  /* 0x00000c0a0c1a7981 */ /* 0x000f22000c1e1900 */
[----:B------:R-:W-:-:S03]  /*3e90*/  LEA R16, P0, R17, UR22, 0x2 ;  /* 0x0000001611107c11 */ /* 0x000fc6000f8010ff */
[----:B------:R-:W2:Y:S01]  /*3ea0*/  LDG.E R15, desc[UR10][R14.64] ;  /* 0x0000000a0e0f7981 */ /* 0x000ea2000c1e1900 */
[----:B------:R-:W-:-:S03]  /*3eb0*/  LEA.HI.X R17, R17, UR23, R20, 0x2, P0 ;  /* 0x0000001711117c11 */ /* 0x000fc600080f1414 */
[----:B------:R-:W3:Y:S04]  /*3ec0*/  LDG.E R20, desc[UR10][R12.64+0x4] ;  /* 0x0000040a0c147981 */ /* 0x000ee8000c1e1900 */
[----:B------:R-:W4:Y:S01]  /*3ed0*/  LDG.E R17, desc[UR10][R16.64] ;  /* 0x0000000a10117981 */ /* 0x000f22000c1e1900 */
[----:B------:R-:W-:Y:S01]  /*3ee0*/  VIADD R9, R9, 0x8 ;  /* 0x0000000809097836 */ /* 0x000fe20000000000 */
[C---:B------:R-:W-:Y:S01]  /*3ef0*/  LEA R5, R8.reuse, R5, 0x3 ;  /* 0x0000000508057211 */ /* 0x040fe200078e18ff */
[C---:B------:R-:W-:Y:S01]  /*3f00*/  IMAD R7, R8.reuse, 0x8, R7 ;  /* 0x0000000808077824 */ /* 0x040fe200078e0207 */
[C---:B------:R-:W-:Y:S01]  /*3f10*/  LEA R25, R8.reuse, R25, 0x3 ;  /* 0x0000001908197211 */ /* 0x040fe200078e18ff */
[C---:B------:R-:W-:Y:S02]  /*3f20*/  IMAD R27, R8.reuse, 0x8, R27 ;  /* 0x00000008081b7824 */ /* 0x040fe400078e021b */
[----:B------:R-:W-:-:S02]  /*3f30*/  IMAD R10, R8, 0x8, R10 ;  /* 0x00000008080a7824 */ /* 0x000fc400078e020a */
[C---:B------:R-:W-:Y:S02]  /*3f40*/  IMAD R29, R8.reuse, 0x8, R29 ;  /* 0x00000008081d7824 */ /* 0x040fe400078e021d */
[C---:B------:R-:W-:Y:S02]  /*3f50*/  IMAD R23, R8.reuse, 0x8, R23 ;  /* 0x0000000808177824 */ /* 0x040fe400078e0217 */
[----:B------:R-:W-:Y:S02]  /*3f60*/  IMAD R11, R8, 0x8, R11 ;  /* 0x00000008080b7824 */ /* 0x000fe400078e020b */
[----:B---3--:R-:W-:Y:S01]  /*3f70*/  FFMA R22, R20, R19, R22 ;  /* 0x0000001314167223 */ /* 0x008fe20000000016 */
[----:B------:R-:W-:-:S05]  /*3f80*/  IADD3 R20, P0, PT, R12, 0x20, RZ ;  /* 0x000000200c147810 */ /* 0x000fca0007f1e0ff */
[----:B------:R-:W-:Y:S01]  /*3f90*/  IMAD.X R19, RZ, RZ, R13, P0 ;  /* 0x000000ffff137224 */ /* 0x000fe200000e060d */
[----:B------:R-:W-:Y:S01]  /*3fa0*/  ISETP.NE.AND P0, PT, R9, RZ, PT ;  /* 0x000000ff0900720c */ /* 0x000fe20003f05270 */
[----:B--2---:R-:W-:-:S04]  /*3fb0*/  FFMA R22, R24, R15, R22 ;  /* 0x0000000f18167223 */ /* 0x004fc80000000016 */
[----:B----4-:R-:W-:-:S08]  /*3fc0*/  FFMA R18, R26, R17, R22 ;  /* 0x000000111a127223 */ /* 0x010fd00000000016 */
[----:B------:R-:W-:Y:S05]  /*3fd0*/  @P0 BRA `(.L_x_69) ;  /* 0xfffffff800e40947 */ /* 0x000fea000383ffff */
[----:B------:R-:W-:-:S07]  /*3fe0*/  MOV R5, UR12 ;  /* 0x0000000c00057c02 */ /* 0x000fce0008000f00 */
.L_x_68:
[----:B------:R-:W-:-:S09]  /*3ff0*/  UISETP.NE.AND UP0, UPT, UR17, URZ, UPT ;  /* 0x000000ff1100728c */ /* 0x000fd2000bf05270 */
[----:B------:R-:W-:Y:S05]  /*4000*/  BRA.U !UP0, `(.L_x_70) ;  /* 0x00000005083c7547 */ /* 0x000fea000b800000 */
[----:B------:R-:W-:Y:S02]  /*4010*/  UIADD3 UR6, UPT, UPT, UR17, -0x1, URZ ;  /* 0xffffffff11067890 */ /* 0x000fe4000fffe0ff */
[----:B------:R-:W-:Y:S02]  /*4020*/  ULOP3.LUT UP1, URZ, UR7, 0x3, URZ, 0xc0, !UPT ;  /* 0x0000000307ff7892 */ /* 0x000fe4000f82c0ff */
[----:B------:R-:W-:-:S09]  /*4030*/  UISETP.GE.U32.AND UP0, UPT, UR6, 0x3, UPT ;  /* 0x000000030600788c */ /* 0x000fd2000bf06070 */
[----:B------:R-:W-:Y:S05]  /*4040*/  BRA.U !UP0, `(.L_x_71) ;  /* 0x0000000108947547 */ /* 0x000fea000b800000 */
[----:B------:R-:W0:Y:S01]  /*4050*/  LDCU UR6, c[0x0][0x3b0] ;  /* 0x00007600ff0677ac */ /* 0x000e220008000800 */
[----:B---3--:R-:W-:Y:S01]  /*4060*/  IMAD.MOV.U32 R14, RZ, RZ, 0x4 ;  /* 0x00000004ff0e7424 */ /* 0x008fe200078e00ff */
[----:B------:R-:W2:Y:S01]  /*4070*/  LDCU.64 UR24, c[0x0][0x3a8] ;  /* 0x00007500ff1877ac */ /* 0x000ea20008000a00 */
[----:B0-----:R-:W-:-:S04]  /*4080*/  IMAD R7, R5, UR6, RZ ;  /* 0x0000000605077c24 */ /* 0x001fc8000f8e02ff */
[C---:B------:R-:W-:Y:S01]  /*4090*/  VIADD R9, R7.reuse, UR6 ;  /* 0x0000000607097c36 */ /* 0x040fe20008000000 */
[----:B------:R-:W-:-:S04]  /*40a0*/  IADD3 R12, P0, PT, R7, R4, RZ ;  /* 0x00000004070c7210 */ /* 0x000fc80007f1e0ff */
[----:B------:R-:W-:Y:S01]  /*40b0*/  LEA.HI.X.SX32 R13, R7, R6, 0x1, P0 ;  /* 0x00000006070d7211 */ /* 0x000fe200000f0eff */
[C---:B------:R-:W-:Y:S01]  /*40c0*/  VIADD R7, R9.reuse, UR6 ;  /* 0x0000000609077c36 */ /* 0x040fe20008000000 */
[C---:B------:R-:W-:Y:S02]  /*40d0*/  IADD3 R8, P1, PT, R9.reuse, R4, RZ ;  /* 0x0000000409087210 */ /* 0x040fe40007f3e0ff */
[C---:B--2---:R-:W-:Y:S02]  /*40e0*/  LEA R16, P0, R12.reuse, UR24, 0x2 ;  /* 0x000000180c107c11 */ /* 0x044fe4000f8010ff */
[----:B------:R-:W-:Y:S02]  /*40f0*/  LEA.HI.X.SX32 R11, R9, R6, 0x1, P1 ;  /* 0x00000006090b7211 */ /* 0x000fe400008f0eff */
[----:B------:R-:W-:Y:S01]  /*4100*/  LEA.HI.X R17, R12, UR25, R13, 0x2, P0 ;  /* 0x000000190c117c11 */ /* 0x000fe200080f140d */
[----:B------:R-:W-:Y:S01]  /*4110*/  IMAD.WIDE.U32 R12, R5, R14, UR4 ;  /* 0x00000004050c7e25 */ /* 0x000fe2000f8e000e */
[----:B-1----:R-:W-:-:S02]  /*4120*/  LEA R10, P1, R8, UR24, 0x2 ;  /* 0x00000018080a7c11 */ /* 0x002fc4000f8210ff */
[C---:B------:R-:W-:Y:S01]  /*4130*/  IADD3 R9, P0, PT, R7.reuse, R4, RZ ;  /* 0x0000000407097210 */ /* 0x040fe20007f1e0ff */
[----:B------:R-:W2:Y:S01]  /*4140*/  LDG.E R16, desc[UR10][R16.64] ;  /* 0x0000000a10107981 */ /* 0x000ea2000c1e1900 */
[C---:B------:R-:W-:Y:S02]  /*4150*/  IADD3 R15, PT, PT, R7.reuse, UR6, RZ ;  /* 0x00000006070f7c10 */ /* 0x040fe4000fffe0ff */
[----:B------:R-:W-:Y:S01]  /*4160*/  LEA.HI.X R11, R8, UR25, R11, 0x2, P1 ;  /* 0x00000019080b7c11 */ /* 0x000fe200088f140b */
[----:B------:R-:W3:Y:S01]  /*4170*/  LDG.E R20, desc[UR10][R12.64+0x4] ;  /* 0x0000040a0c147981 */ /* 0x000ee2000c1e1900 */
[----:B------:R-:W-:Y:S02]  /*4180*/  LEA.HI.X.SX32 R14, R7, R6, 0x1, P0 ;  /* 0x00000006070e7211 */ /* 0x000fe400000f0eff */
[----:B------:R-:W-:Y:S01]  /*4190*/  LEA R8, P0, R9, UR24, 0x2 ;  /* 0x0000001809087c11 */ /* 0x000fe2000f8010ff */
[----:B------:R-:W2:Y:S01]  /*41a0*/  LDG.E R7, desc[UR10][R12.64] ;  /* 0x0000000a0c077981 */ /* 0x000ea2000c1e1900 */
[----:B------:R-:W-:-:S02]  /*41b0*/  IADD3 R19, P1, PT, R15, R4, RZ ;  /* 0x000000040f137210 */ /* 0x000fc40007f3e0ff */
[----:B------:R-:W-:Y:S01]  /*41c0*/  LEA.HI.X R9, R9, UR25, R14, 0x2, P0 ;  /* 0x0000001909097c11 */ /* 0x000fe200080f140e */
[----:B------:R-:W3:Y:S01]  /*41d0*/  LDG.E R10, desc[UR10][R10.64] ;  /* 0x0000000a0a0a7981 */ /* 0x000ee2000c1e1900 */
[----:B------:R-:W-:Y:S02]  /*41e0*/  LEA.HI.X.SX32 R22, R15, R6, 0x1, P1 ;  /* 0x000000060f167211 */ /* 0x000fe400008f0eff */
[C---:B------:R-:W-:Y:S01]  /*41f0*/  LEA R14, P0, R19.reuse, UR24, 0x2 ;  /* 0x00000018130e7c11 */ /* 0x040fe2000f8010ff */
[----:B------:R-:W4:Y:S03]  /*4200*/  LDG.E R8, desc[UR10][R8.64] ;  /* 0x0000000a08087981 */ /* 0x000f26000c1e1900 */
[----:B------:R-:W-:Y:S01]  /*4210*/  LEA.HI.X R15, R19, UR25, R22, 0x2, P0 ;  /* 0x00000019130f7c11 */ /* 0x000fe200080f1416 */
[----:B------:R-:W5:Y:S04]  /*4220*/  LDG.E R24, desc[UR10][R12.64+0xc] ;  /* 0x00000c0a0c187981 */ /* 0x000f68000c1e1900 */
[----:B------:R-:W4:Y:S04]  /*4230*/  LDG.E R22, desc[UR10][R12.64+0x8] ;  /* 0x0000080a0c167981 */ /* 0x000f28000c1e1900 */
[----:B------:R-:W5:Y:S01]  /*4240*/  LDG.E R14, desc[UR10][R14.64] ;  /* 0x0000000a0e0e7981 */ /* 0x000f62000c1e1900 */
[----:B------:R-:W-:-:S02]  /*4250*/  VIADD R5, R5, 0x4 ;  /* 0x0000000405057836 */ /* 0x000fc40000000000 */
[----:B--2---:R-:W-:-:S04]  /*4260*/  FFMA R7, R7, R16, R18 ;  /* 0x0000001007077223 */ /* 0x004fc80000000012 */
[----:B---3--:R-:W-:-:S04]  /*4270*/  FFMA R7, R20, R10, R7 ;  /* 0x0000000a14077223 */ /* 0x008fc80000000007 */
[----:B----4-:R-:W-:-:S04]  /*4280*/  FFMA R7, R22, R8, R7 ;  /* 0x0000000816077223 */ /* 0x010fc80000000007 */
[----:B-----5:R-:W-:-:S07]  /*4290*/  FFMA R18, R24, R14, R7 ;  /* 0x0000000e18127223 */ /* 0x020fce0000000007 */
.L_x_71:
[----:B------:R-:W-:Y:S05]  /*42a0*/  BRA.U !UP1, `(.L_x_70) ;  /* 0x0000000109947547 */ /* 0x000fea000b800000 */
[C---:B------:R-:W-:Y:S02]  /*42b0*/  LOP3.LUT P1, RZ, R3.reuse, 0x3, RZ, 0xc0, !PT ;  /* 0x0000000303ff7812 */ /* 0x040fe4000782c0ff */
[----:B------:R-:W-:-:S11]  /*42c0*/  LOP3.LUT P0, RZ, R3, 0x1, RZ, 0xc0, !PT ;  /* 0x0000000103ff7812 */ /* 0x000fd6000780c0ff */
[----:B------:R-:W-:Y:S05]  /*42d0*/  @!P1 BRA `(.L_x_72) ;  /* 0x0000000000549947 */ /* 0x000fea0003800000 */
[----:B------:R-:W0:Y:S01]  /*42e0*/  LDCU UR6, c[0x0][0x3b0] ;  /* 0x00007600ff0677ac */ /* 0x000e220008000800 */
[----:B------:R-:W-:Y:S01]  /*42f0*/  IMAD.MOV.U32 R8, RZ, RZ, 0x4 ;  /* 0x00000004ff087424 */ /* 0x000fe200078e00ff */
[----:B------:R-:W1:Y:S03]  /*4300*/  LDCU.64 UR24, c[0x0][0x3a8] ;  /* 0x00007500ff1877ac */ /* 0x000e660008000a00 */
[----:B------:R-:W-:-:S04]  /*4310*/  IMAD.WIDE.U32 R8, R5, R8, UR4 ;  /* 0x0000000405087e25 */ /* 0x000fc8000f8e0008 */
[----:B0-----:R-:W-:-:S04]  /*4320*/  IMAD R3, R5, UR6, RZ ;  /* 0x0000000605037c24 */ /* 0x001fc8000f8e02ff */
[C---:B------:R-:W-:Y:S01]  /*4330*/  VIADD R13, R3.reuse, UR6 ;  /* 0x00000006030d7c36 */ /* 0x040fe20008000000 */
[----:B------:R-:W-:-:S04]  /*4340*/  IADD3 R7, P1, PT, R3, R4, RZ ;  /* 0x0000000403077210 */ /* 0x000fc80007f3e0ff */
[----:B------:R-:W-:Y:S02]  /*4350*/  LEA.HI.X.SX32 R12, R3, R6, 0x1, P1 ;  /* 0x00000006030c7211 */ /* 0x000fe400008f0eff */
[----:B-1----:R-:W-:Y:S01]  /*4360*/  LEA R10, P1, R7, UR24, 0x2 ;  /* 0x00000018070a7c11 */ /* 0x002fe2000f8210ff */
[----:B------:R-:W2:Y:S01]  /*4370*/  LDG.E R3, desc[UR10][R8.64] ;  /* 0x0000000a08037981 */ /* 0x000ea2000c1e1900 */
[----:B---3--:R-:W-:Y:S02]  /*4380*/  IADD3 R14, P2, PT, R13, R4, RZ ;  /* 0x000000040d0e7210 */ /* 0x008fe40007f5e0ff */
[----:B------:R-:W-:Y:S02]  /*4390*/  LEA.HI.X R11, R7, UR25, R12, 0x2, P1 ;  /* 0x00000019070b7c11 */ /* 0x000fe400088f140c */
[----:B------:R-:W-:Y:S02]  /*43a0*/  LEA.HI.X.SX32 R13, R13, R6, 0x1, P2 ;  /* 0x000000060d0d7211 */ /* 0x000fe400010f0eff */
[C---:B------:R-:W-:Y:S01]  /*43b0*/  LEA R12, P1, R14.reuse, UR24, 0x2 ;  /* 0x000000180e0c7c11 */ /* 0x040fe2000f8210ff */
[----:B------:R-:W2:Y:S03]  /*43c0*/  LDG.E R10, desc[UR10][R10.64] ;  /* 0x0000000a0a0a7981 */ /* 0x000ea6000c1e1900 */
[----:B------:R-:W-:-:S02]  /*43d0*/  LEA.HI.X R13, R14, UR25, R13, 0x2, P1 ;  /* 0x000000190e0d7c11 */ /* 0x000fc400088f140d */
[----:B------:R-:W3:Y:S04]  /*43e0*/  LDG.E R14, desc[UR10][R8.64+0x4] ;  /* 0x0000040a080e7981 */ /* 0x000ee8000c1e1900 */
[----:B------:R-:W3:Y:S01]  /*43f0*/  LDG.E R12, desc[UR10][R12.64] ;  /* 0x0000000a0c0c7981 */ /* 0x000ee2000c1e1900 */
[----:B------:R-:W-:Y:S01]  /*4400*/  IADD3 R5, PT, PT, R5, 0x2, RZ ;  /* 0x0000000205057810 */ /* 0x000fe20007ffe0ff */
[----:B--2---:R-:W-:-:S04]  /*4410*/  FFMA R3, R3, R10, R18 ;  /* 0x0000000a03037223 */ /* 0x004fc80000000012 */
[----:B---3--:R-:W-:-:S07]  /*4420*/  FFMA R18, R14, R12, R3 ;  /* 0x0000000c0e127223 */ /* 0x008fce0000000003 */
.L_x_72:
[----:B------:R-:W-:Y:S05]  /*4430*/  @P0 BRA `(.L_x_70) ;  /* 0x0000000000300947 */ /* 0x000fea0003800000 */
[----:B------:R-:W0:Y:S01]  /*4440*/  LDCU UR6, c[0x0][0x3b0] ;  /* 0x00007600ff0677ac */ /* 0x000e220008000800 */
[----:B------:R-:W2:Y:S01]  /*4450*/  LDCU.64 UR24, c[0x0][0x3a8] ;  /* 0x00007500ff1877ac */ /* 0x000ea20008000a00 */
[----:B0-----:R-:W-:-:S05]  /*4460*/  IMAD R3, R5, UR6, RZ ;  /* 0x0000000605037c24 */ /* 0x001fca000f8e02ff */
[----:B------:R-:W-:Y:S01]  /*4470*/  IADD3 R7, P0, PT, R3, R4, RZ ;  /* 0x0000000403077210 */ /* 0x000fe20007f1e0ff */
[----:B------:R-:W-:-:S03]  /*4480*/  IMAD.MOV.U32 R4, RZ, RZ, 0x4 ;  /* 0x00000004ff047424 */ /* 0x000fc600078e00ff */
[----:B------:R-:W-:Y:S01]  /*4490*/  LEA.HI.X.SX32 R8, R3, R6, 0x1, P0 ;  /* 0x0000000603087211 */ /* 0x000fe200000f0eff */
[----:B------:R-:W-:Y:S01]  /*44a0*/  IMAD.WIDE.U32 R4, R5, R4, UR4 ;  /* 0x0000000405047e25 */ /* 0x000fe2000f8e0004 */
[----:B--2---:R-:W-:-:S04]  /*44b0*/  LEA R6, P0, R7, UR24, 0x2 ;  /* 0x0000001807067c11 */ /* 0x004fc8000f8010ff */
[----:B------:R-:W-:Y:S01]  /*44c0*/  LEA.HI.X R7, R7, UR25, R8, 0x2, P0 ;  /* 0x0000001907077c11 */ /* 0x000fe200080f1408 */
[----:B------:R-:W2:Y:S04]  /*44d0*/  LDG.E R5, desc[UR10][R4.64] ;  /* 0x0000000a04057981 */ /* 0x000ea8000c1e1900 */
[----:B------:R-:W2:Y:S02]  /*44e0*/  LDG.E R6, desc[UR10][R6.64] ;  /* 0x0000000a06067981 */ /* 0x000ea4000c1e1900 */
[----:B--2---:R-:W-:-:S07]  /*44f0*/  FFMA R18, R5, R6, R18 ;  /* 0x0000000605127223 */ /* 0x004fce0000000012 */
.L_x_70:
[----:B------:R-:W0:Y:S01]  /*4500*/  LDCU.64 UR24, c[0x0][0x398] ;  /* 0x00007300ff1877ac */ /* 0x000e220008000a00 */
[C---:B------:R-:W-:Y:S01]  /*4510*/  IADD3 R3, P0, PT, R21.reuse, UR9, RZ ;  /* 0x0000000915037c10 */ /* 0x040fe2000ff1e0ff */
[----:B------:R-:W-:Y:S01]  /*4520*/  VIADD R21, R21, UR16 ;  /* 0x0000001015157c36 */ /* 0x000fe20008000000 */
[----:B------:R-:W2:Y:S03]  /*4530*/  LDCU UR6, c[0x0][0x3b8] ;  /* 0x00007700ff0677ac */ /* 0x000ea60008000800 */
[----:B------:R-:W-:Y:S01]  /*4540*/  IMAD.X R6, RZ, RZ, UR18, P0 ;  /* 0x00000012ff067e24 */ /* 0x000fe200080e06ff */
[----:B0-----:R-:W-:-:S04]  /*4550*/  LEA R4, P0, R3, UR24, 0x2 ;  /* 0x0000001803047c11 */ /* 0x001fc8000f8010ff */
[----:B------:R-:W-:Y:S02]  /*4560*/  LEA.HI.X R5, R3, UR25, R6, 0x2, P0 ;  /* 0x0000001903057c11 */ /* 0x000fe400080f1406 */
[----:B--2---:R-:W-:-:S03]  /*4570*/  ISETP.GE.AND P0, PT, R21, UR6, PT ;  /* 0x0000000615007c0c */ /* 0x004fc6000bf06270 */
[----:B------:R0:W-:Y:S10]  /*4580*/  STG.E desc[UR10][R4.64], R18 ;  /* 0x0000001204007986 */ /* 0x0001f4000c10190a */
[----:B------:R-:W-:Y:S05]  /*4590*/  @!P0 BRA `(.L_x_73) ;  /* 0xfffffff400208947 */ /* 0x000fea000383ffff */
[----:B------:R-:W-:Y:S05]  /*45a0*/  BSYNC.RECONVERGENT B0 ;  /* 0x0000000000007941 */ /* 0x000fea0003800200 */
.L_x_67:
[----:B------:R-:W-:Y:S05]  /*45b0*/  EXIT ;  /* 0x000000000000794d */ /* 0x000fea0003800000 */
        .weak           $__internal_1_$__cuda_sm20_sqrt_rn_f32_slowpath
        .type           $__internal_1_$__cuda_sm20_sqrt_rn_f32_slowpath,@function
        .size           $__internal_1_$__cuda_sm20_sqrt_rn_f32_slowpath,($__internal_2_$__cuda_sm3x_div_rn_noftz_f32_slowpath - $__internal_1_$__cuda_sm20_sqrt_rn_f32_slowpath)
$__internal_1_$__cuda_sm20_sqrt_rn_f32_slowpath:
[----:B------:R-:W-:-:S13]  /*45c0*/  LOP3.LUT P1, RZ, R0, 0x7fffffff, RZ, 0xc0, !PT ;  /* 0x7fffffff00ff7812 */ /* 0x000fda000782c0ff */
[----:B------:R-:W-:Y:S01]  /*45d0*/  @!P1 MOV R2, R0 ;  /* 0x0000000000029202 */ /* 0x000fe20000000f00 */
[----:B------:R-:W-:Y:S06]  /*45e0*/  @!P1 BRA `(.L_x_74) ;  /* 0x0000000000449947 */ /* 0x000fec0003800000 */
[----:B------:R-:W-:-:S13]  /*45f0*/  FSETP.GEU.FTZ.AND P1, PT, R0, RZ, PT ;  /* 0x000000ff0000720b */ /* 0x000fda0003f3e000 */
[----:B------:R-:W-:Y:S01]  /*4600*/  @!P1 IMAD.MOV.U32 R2, RZ, RZ, 0x7fffffff ;  /* 0x7fffffffff029424 */ /* 0x000fe200078e00ff */
[----:B------:R-:W-:Y:S06]  /*4610*/  @!P1 BRA `(.L_x_74) ;  /* 0x0000000000389947 */ /* 0x000fec0003800000 */
[----:B------:R-:W-:-:S13]  /*4620*/  FSETP.GTU.FTZ.AND P1, PT, |R0|, +INF , PT ;  /* 0x7f8000000000780b */ /* 0x000fda0003f3c200 */
[----:B------:R-:W-:Y:S01]  /*4630*/  @P1 FADD.FTZ R2, R0, 1 ;  /* 0x3f80000000021421 */ /* 0x000fe20000010000 */
[----:B------:R-:W-:Y:S06]  /*4640*/  @P1 BRA `(.L_x_74) ;  /* 0x00000000002c1947 */ /* 0x000fec0003800000 */
[----:B------:R-:W-:-:S13]  /*4650*/  FSETP.NEU.FTZ.AND P1, PT, |R0|, +INF , PT ;  /* 0x7f8000000000780b */ /* 0x000fda0003f3d200 */
[----:B------:R-:W-:Y:S01]  /*4660*/  @!P1 IMAD.MOV.U32 R2, RZ, RZ, R0 ;  /* 0x000000ffff029224 */ /* 0x000fe200078e0000 */
[----:B------:R-:W-:Y:S06]  /*4670*/  @!P1 BRA `(.L_x_74) ;  /* 0x0000000000209947 */ /* 0x000fec0003800000 */
[----:B------:R-:W-:-:S04]  /*4680*/  FFMA R0, R0, 1.84467440737095516160e+19, RZ ;  /* 0x5f80000000007823 */ /* 0x000fc800000000ff */
[----:B------:R-:W0:Y:S02]  /*4690*/  MUFU.RSQ R3, R0 ;  /* 0x0000000000037308 */ /* 0x000e240000001400 */
[----:B0-----:R-:W-:Y:S01]  /*46a0*/  FMUL.FTZ R5, R0, R3 ;  /* 0x0000000300057220 */ /* 0x001fe20000410000 */
[----:B------:R-:W-:-:S03]  /*46b0*/  FMUL.FTZ R3, R3, 0.5 ;  /* 0x3f00000003037820 */ /* 0x000fc60000410000 */
[----:B------:R-:W-:-:S04]  /*46c0*/  FADD.FTZ R2, -R5, -RZ ;  /* 0x800000ff05027221 */ /* 0x000fc80000010100 */
[----:B------:R-:W-:-:S04]  /*46d0*/  FFMA R2, R5, R2, R0 ;  /* 0x0000000205027223 */ /* 0x000fc80000000000 */
[----:B------:R-:W-:-:S04]  /*46e0*/  FFMA R2, R2, R3, R5 ;  /* 0x0000000302027223 */ /* 0x000fc80000000005 */
[----:B------:R-:W-:-:S07]  /*46f0*/  FMUL.FTZ R2, R2, 2.3283064365386962891e-10 ;  /* 0x2f80000002027820 */ /* 0x000fce0000410000 */
.L_x_74:
[----:B------:R-:W-:Y:S01]  /*4700*/  IMAD.MOV.U32 R14, RZ, RZ, R2 ;  /* 0x000000ffff0e7224 */ /* 0x000fe200078e0002 */
[----:B------:R-:W-:Y:S01]  /*4710*/  MOV R2, R4 ;  /* 0x0000000400027202 */ /* 0x000fe20000000f00 */
[----:B------:R-:W-:-:S04]  /*4720*/  IMAD.MOV.U32 R3, RZ, RZ, 0x0 ;  /* 0x00000000ff037424 */ /* 0x000fc800078e00ff */
[----:B------:R-:W-:Y:S05]  /*4730*/  RET.REL.NODEC R2 `(_ZN5llama19MultiHeadAttnKernelEiiPKfPfS2_S1_S1_iiii) ;  /* 0xffffffb802307950 */ /* 0x000fea0003c3ffff */
        .weak           $__internal_2_$__cuda_sm3x_div_rn_noftz_f32_slowpath
        .type           $__internal_2_$__cuda_sm3x_div_rn_noftz_f32_slowpath,@function
        .size           $__internal_2_$__cuda_sm3x_div_rn_noftz_f32_slowpath,(.L_x_140 - $__internal_2_$__cuda_sm3x_div_rn_noftz_f32_slowpath)
$__internal_2_$__cuda_sm3x_div_rn_noftz_f32_slowpath:
[----:B------:R-:W-:Y:S01]  /*4740*/  SHF.R.U32.HI R5, RZ, 0x17, R12 ;  /* 0x00000017ff057819 */ /* 0x000fe2000001160c */
[----:B------:R-:W-:Y:S01]  /*4750*/  BSSY.RECONVERGENT B0, `(.L_x_75) ;  /* 0x0000062000007945 */ /* 0x000fe20003800200 */
[----:B------:R-:W-:Y:S02]  /*4760*/  SHF.R.U32.HI R7, RZ, 0x17, R0 ;  /* 0x00000017ff077819 */ /* 0x000fe40000011600 */
[----:B------:R-:W-:Y:S02]  /*4770*/  LOP3.LUT R5, R5, 0xff, RZ, 0xc0, !PT ;  /* 0x000000ff05057812 */ /* 0x000fe400078ec0ff */
[----:B------:R-:W-:-:S03]  /*4780*/  LOP3.LUT R7, R7, 0xff, RZ, 0xc0, !PT ;  /* 0x000000ff07077812 */ /* 0x000fc600078ec0ff */
[----:B------:R-:W-:Y:S02]  /*4790*/  VIADD R10, R5, 0xffffffff ;  /* 0xffffffff050a7836 */ /* 0x000fe40000000000 */
[----:B------:R-:W-:-:S03]  /*47a0*/  VIADD R11, R7, 0xffffffff ;  /* 0xffffffff070b7836 */ /* 0x000fc60000000000 */
[----:B------:R-:W-:-:S04]  /*47b0*/  ISETP.GT.U32.AND P0, PT, R10, 0xfd, PT ;  /* 0x000000fd0a00780c */ /* 0x000fc80003f04070 */
[----:B------:R-:W-:-:S13]  /*47c0*/  ISETP.GT.U32.OR P0, PT, R11, 0xfd, P0 ;  /* 0x000000fd0b00780c */ /* 0x000fda0000704470 */
[----:B------:R-:W-:Y:S01]  /*47d0*/  @!P0 MOV R6, RZ ;  /* 0x000000ff00068202 */ /* 0x000fe20000000f00 */
[----:B------:R-:W-:Y:S06]  /*47e0*/  @!P0 BRA `(.L_x_76) ;  /* 0x00000000005c8947 */ /* 0x000fec0003800000 */
[----:B------:R-:W-:Y:S02]  /*47f0*/  FSETP.GTU.FTZ.AND P0, PT, |R0|, +INF , PT ;  /* 0x7f8000000000780b */ /* 0x000fe40003f1c200 */
[----:B------:R-:W-:-:S04]  /*4800*/  FSETP.GTU.FTZ.AND P2, PT, |R12|, +INF , PT ;  /* 0x7f8000000c00780b */ /* 0x000fc80003f5c200 */
[----:B------:R-:W-:-:S13]  /*4810*/  PLOP3.LUT P0, PT, P0, P2, PT, 0xf8, 0x8f ;  /* 0x00000000008f781c */ /* 0x000fda0000705f70 */
[----:B------:R-:W-:Y:S05]  /*4820*/  @P0 BRA `(.L_x_77) ;  /* 0x00000004004c0947 */ /* 0x000fea0003800000 */
[----:B------:R-:W-:-:S13]  /*4830*/  LOP3.LUT P0, RZ, R12, 0x7fffffff, R0, 0xc8, !PT ;  /* 0x7fffffff0cff7812 */ /* 0x000fda000780c800 */
[----:B------:R-:W-:Y:S05]  /*4840*/  @!P0 BRA `(.L_x_78) ;  /* 0x00000004003c8947 */ /* 0x000fea0003800000 */
[----:B------:R-:W-:Y:S02]  /*4850*/  FSETP.NEU.FTZ.AND P2, PT, |R0|, +INF , PT ;  /* 0x7f8000000000780b */ /* 0x000fe40003f5d200 */
[----:B------:R-:W-:Y:S02]  /*4860*/  FSETP.NEU.FTZ.AND P3, PT, |R12|, +INF , PT ;  /* 0x7f8000000c00780b */ /* 0x000fe40003f7d200 */
[----:B------:R-:W-:-:S11]  /*4870*/  FSETP.NEU.FTZ.AND P0, PT, |R0|, +INF , PT ;  /* 0x7f8000000000780b */ /* 0x000fd60003f1d200 */
[----:B------:R-:W-:Y:S05]  /*4880*/  @!P3 BRA !P2, `(.L_x_78) ;  /* 0x00000004002cb947 */ /* 0x000fea0005000000 */
[----:B------:R-:W-:-:S04]  /*4890*/  LOP3.LUT P2, RZ, R0, 0x7fffffff, RZ, 0xc0, !PT ;  /* 0x7fffffff00ff7812 */ /* 0x000fc8000784c0ff */
[----:B------:R-:W-:-:S13]  /*48a0*/  PLOP3.LUT P2, PT, P3, P2, PT, 0x2f, 0xf2 ;  /* 0x0000000000f2781c */ /* 0x000fda0001f44577 */
[----:B------:R-:W-:Y:S05]  /*48b0*/  @P2 BRA `(.L_x_79) ;  /* 0x0000000400182947 */ /* 0x000fea0003800000 */
[----:B------:R-:W-:-:S04]  /*48c0*/  LOP3.LUT P2, RZ, R12, 0x7fffffff, RZ, 0xc0, !PT ;  /* 0x7fffffff0cff7812 */ /* 0x000fc8000784c0ff */
[----:B------:R-:W-:-:S13]  /*48d0*/  PLOP3.LUT P0, PT, P0, P2, PT, 0x2f, 0xf2 ;  /* 0x0000000000f2781c */ /* 0x000fda0000704577 */
[----:B------:R-:W-:Y:S05]  /*48e0*/  @P0 BRA `(.L_x_80) ;  /* 0x0000000400000947 */ /* 0x000fea0003800000 */
[----:B------:R-:W-:Y:S02]  /*48f0*/  ISETP.GE.AND P0, PT, R11, RZ, PT ;  /* 0x000000ff0b00720c */ /* 0x000fe40003f06270 */
[----:B------:R-:W-:-:S11]  /*4900*/  ISETP.GE.AND P2, PT, R10, RZ, PT ;  /* 0x000000ff0a00720c */ /* 0x000fd60003f46270 */
[----:B------:R-:W-:Y:S02]  /*4910*/  @P0 IMAD.MOV.U32 R6, RZ, RZ, RZ ;  /* 0x000000ffff060224 */ /* 0x000fe400078e00ff */
[----:B------:R-:W-:Y:S01]  /*4920*/  @!P0 FFMA R0, R0, 1.84467440737095516160e+19, RZ ;  /* 0x5f80000000008823 */ /* 0x000fe200000000ff */
[----:B------:R-:W-:Y:S02]  /*4930*/  @!P0 IMAD.MOV.U32 R6, RZ, RZ, -0x40 ;  /* 0xffffffc0ff068424 */ /* 0x000fe400078e00ff */
[----:B------:R-:W-:Y:S02]  /*4940*/  @!P2 FFMA R12, R12, 1.84467440737095516160e+19, RZ ;  /* 0x5f8000000c0ca823 */ /* 0x000fe400000000ff */
[----:B------:R-:W-:-:S07]  /*4950*/  @!P2 VIADD R6, R6, 0x40 ;  /* 0x000000400606a836 */ /* 0x000fce0000000000 */
.L_x_76:
[----:B------:R-:W-:Y:S01]  /*4960*/  LEA R11, R5, 0xc0800000, 0x17 ;  /* 0xc0800000050b7811 */ /* 0x000fe200078eb8ff */
[----:B------:R-:W-:Y:S01]  /*4970*/  VIADD R7, R7, 0xffffff81 ;  /* 0xffffff8107077836 */ /* 0x000fe20000000000 */
[----:B------:R-:W-:Y:S02]  /*4980*/  BSSY.RECONVERGENT B1, `(.L_x_81) ;  /* 0x0000035000017945 */ /* 0x000fe40003800200 */
[----:B------:R-:W-:Y:S01]  /*4990*/  IADD3 R18, PT, PT, -R11, R12, RZ ;  /* 0x0000000c0b127210 */ /* 0x000fe20007ffe1ff */
[C---:B------:R-:W-:Y:S01]  /*49a0*/  IMAD R0, R7.reuse, -0x800000, R0 ;  /* 0xff80000007007824 */ /* 0x040fe200078e0200 */
[----:B------:R-:W-:Y:S02]  /*49b0*/  IADD3 R7, PT, PT, R7, 0x7f, -R5 ;  /* 0x0000007f07077810 */ /* 0x000fe40007ffe805 */
[----:B------:R-:W0:Y:S01]  /*49c0*/  MUFU.RCP R10, R18 ;  /* 0x00000012000a7308 */ /* 0x000e220000001000 */
[----:B------:R-:W-:Y:S02]  /*49d0*/  FADD.FTZ R11, -R18, -RZ ;  /* 0x800000ff120b7221 */ /* 0x000fe40000010100 */
[----:B------:R-:W-:-:S02]  /*49e0*/  IMAD.IADD R7, R7, 0x1, R6 ;  /* 0x0000000107077824 */ /* 0x000fc400078e0206 */
[----:B0-----:R-:W-:-:S04]  /*49f0*/  FFMA R17, R10, R11, 1 ;  /* 0x3f8000000a117423 */ /* 0x001fc8000000000b */
[----:B------:R-:W-:-:S04]  /*4a00*/  FFMA R17, R10, R17, R10 ;  /* 0x000000110a117223 */ /* 0x000fc8000000000a */
[----:B------:R-:W-:-:S04]  /*4a10*/  FFMA R10, R0, R17, RZ ;  /* 0x00000011000a7223 */ /* 0x000fc800000000ff */
[----:B------:R-:W-:-:S04]  /*4a20*/  FFMA R12, R11, R10, R0 ;  /* 0x0000000a0b0c7223 */ /* 0x000fc80000000000 */
[----:B------:R-:W-:-:S04]  /*4a30*/  FFMA R12, R17, R12, R10 ;  /* 0x0000000c110c7223 */ /* 0x000fc8000000000a */
[----:B------:R-:W-:-:S04]  /*4a40*/  FFMA R11, R11, R12, R0 ;  /* 0x0000000c0b0b7223 */ /* 0x000fc80000000000 */
[----:B------:R-:W-:-:S05]  /*4a50*/  FFMA R0, R17, R11, R12 ;  /* 0x0000000b11007223 */ /* 0x000fca000000000c */
[----:B------:R-:W-:-:S04]  /*4a60*/  SHF.R.U32.HI R5, RZ, 0x17, R0 ;  /* 0x00000017ff057819 */ /* 0x000fc80000011600 */
[----:B------:R-:W-:-:S05]  /*4a70*/  LOP3.LUT R6, R5, 0xff, RZ, 0xc0, !PT ;  /* 0x000000ff05067812 */ /* 0x000fca00078ec0ff */
[----:B------:R-:W-:-:S05]  /*4a80*/  IMAD.IADD R5, R6, 0x1, R7 ;  /* 0x0000000106057824 */ /* 0x000fca00078e0207 */
[----:B------:R-:W-:-:S04]  /*4a90*/  IADD3 R6, PT, PT, R5, -0x1, RZ ;  /* 0xffffffff05067810 */ /* 0x000fc80007ffe0ff */
[----:B------:R-:W-:-:S13]  /*4aa0*/  ISETP.GE.U32.AND P0, PT, R6, 0xfe, PT ;  /* 0x000000fe0600780c */ /* 0x000fda0003f06070 */
[----:B------:R-:W-:Y:S05]  /*4ab0*/  @!P0 BRA `(.L_x_82) ;  /* 0x0000000000808947 */ /* 0x000fea0003800000 */
[----:B------:R-:W-:-:S13]  /*4ac0*/  ISETP.GT.AND P0, PT, R5, 0xfe, PT ;  /* 0x000000fe0500780c */ /* 0x000fda0003f04270 */
[----:B------:R-:W-:Y:S05]  /*4ad0*/  @P0 BRA `(.L_x_83) ;  /* 0x00000000006c0947 */ /* 0x000fea0003800000 */
[----:B------:R-:W-:-:S13]  /*4ae0*/  ISETP.GE.AND P0, PT, R5, 0x1, PT ;  /* 0x000000010500780c */ /* 0x000fda0003f06270 */
[----:B------:R-:W-:Y:S05]  /*4af0*/  @P0 BRA `(.L_x_84) ;  /* 0x0000000000740947 */ /* 0x000fea0003800000 */
[----:B------:R-:W-:Y:S02]  /*4b00*/  ISETP.GE.AND P0, PT, R5, -0x18, PT ;  /* 0xffffffe80500780c */ /* 0x000fe40003f06270 */
[----:B------:R-:W-:-:S11]  /*4b10*/  LOP3.LUT R0, R0, 0x80000000, RZ, 0xc0, !PT ;  /* 0x8000000000007812 */ /* 0x000fd600078ec0ff */
[----:B------:R-:W-:Y:S05]  /*4b20*/  @!P0 BRA `(.L_x_84) ;  /* 0x0000000000688947 */ /* 0x000fea0003800000 */
[CCC-:B------:R-:W-:Y:S01]  /*4b30*/  FFMA.RZ R6, R17.reuse, R11.reuse, R12.reuse ;  /* 0x0000000b11067223 */ /* 0x1c0fe2000000c00c */
[CCC-:B------:R-:W-:Y:S01]  /*4b40*/  FFMA.RP R7, R17.reuse, R11.reuse, R12.reuse ;  /* 0x0000000b11077223 */ /* 0x1c0fe2000000800c */
[----:B------:R-:W-:Y:S01]  /*4b50*/  FFMA.RM R12, R17, R11, R12 ;  /* 0x0000000b110c7223 */ /* 0x000fe2000000400c */
[C---:B------:R-:W-:Y:S01]  /*4b60*/  VIADD R10, R5.reuse, 0x20 ;  /* 0x00000020050a7836 */ /* 0x040fe20000000000 */
[C---:B------:R-:W-:Y:S02]  /*4b70*/  ISETP.NE.AND P3, PT, R5.reuse, RZ, PT ;  /* 0x000000ff0500720c */ /* 0x040fe40003f65270 */
[----:B------:R-:W-:Y:S02]  /*4b80*/  LOP3.LUT R6, R6, 0x7fffff, RZ, 0xc0, !PT ;  /* 0x007fffff06067812 */ /* 0x000fe400078ec0ff */
[----:B------:R-:W-:Y:S01]  /*4b90*/  ISETP.NE.AND P2, PT, R5, RZ, PT ;  /* 0x000000ff0500720c */ /* 0x000fe20003f45270 */
[----:B------:R-:W-:Y:S01]  /*4ba0*/  IMAD.MOV R5, RZ, RZ, -R5 ;  /* 0x000000ffff057224 */ /* 0x000fe200078e0a05 */
[----:B------:R-:W-:-:S02]  /*4bb0*/  LOP3.LUT R11, R6, 0x800000, RZ, 0xfc, !PT ;  /* 0x00800000060b7812 */ /* 0x000fc400078efcff */
[----:B------:R-:W-:Y:S02]  /*4bc0*/  FSETP.NEU.FTZ.AND P0, PT, R7, R12, PT ;  /* 0x0000000c0700720b */ /* 0x000fe40003f1d000 */
[----:B------:R-:W-:Y:S02]  /*4bd0*/  SHF.L.U32 R10, R11, R10, RZ ;  /* 0x0000000a0b0a7219 */ /* 0x000fe400000006ff */
[----:B------:R-:W-:Y:S02]  /*4be0*/  SEL R6, R5, RZ, P3 ;  /* 0x000000ff05067207 */ /* 0x000fe40001800000 */
[----:B------:R-:W-:Y:S02]  /*4bf0*/  ISETP.NE.AND P2, PT, R10, RZ, P2 ;  /* 0x000000ff0a00720c */ /* 0x000fe40001745270 */
[----:B------:R-:W-:Y:S02]  /*4c00*/  SHF.R.U32.HI R10, RZ, R6, R11 ;  /* 0x00000006ff0a7219 */ /* 0x000fe4000001160b */
[----:B------:R-:W-:-:S02]  /*4c10*/  PLOP3.LUT P0, PT, P0, P2, PT, 0xf8, 0x8f ;  /* 0x00000000008f781c */ /* 0x000fc40000705f70 */
[----:B------:R-:W-:Y:S02]  /*4c20*/  SHF.R.U32.HI R6, RZ, 0x1, R10 ;  /* 0x00000001ff067819 */ /* 0x000fe4000001160a */
[----:B------:R-:W-:-:S04]  /*4c30*/  SEL R5, RZ, 0x1, !P0 ;  /* 0x00000001ff057807 */ /* 0x000fc80004000000 */
[----:B------:R-:W-:-:S04]  /*4c40*/  LOP3.LUT R5, R5, 0x1, R6, 0xf8, !PT ;  /* 0x0000000105057812 */ /* 0x000fc800078ef806 */
[----:B------:R-:W-:-:S05]  /*4c50*/  LOP3.LUT R5, R5, R10, RZ, 0xc0, !PT ;  /* 0x0000000a05057212 */ /* 0x000fca00078ec0ff */
[----:B------:R-:W-:-:S05]  /*4c60*/  IMAD.IADD R5, R6, 0x1, R5 ;  /* 0x0000000106057824 */ /* 0x000fca00078e0205 */
[----:B------:R-:W-:Y:S01]  /*4c70*/  LOP3.LUT R0, R5, R0, RZ, 0xfc, !PT ;  /* 0x0000000005007212 */ /* 0x000fe200078efcff */
[----:B------:R-:W-:Y:S06]  /*4c80*/  BRA `(.L_x_84) ;  /* 0x0000000000107947 */ /* 0x000fec0003800000 */
.L_x_83:
[----:B------:R-:W-:-:S04]  /*4c90*/  LOP3.LUT R0, R0, 0x80000000, RZ, 0xc0, !PT ;  /* 0x8000000000007812 */ /* 0x000fc800078ec0ff */
[----:B------:R-:W-:Y:S01]  /*4ca0*/  LOP3.LUT R0, R0, 0x7f800000, RZ, 0xfc, !PT ;  /* 0x7f80000000007812 */ /* 0x000fe200078efcff */
[----:B------:R-:W-:Y:S06]  /*4cb0*/  BRA `(.L_x_84) ;  /* 0x0000000000047947 */ /* 0x000fec0003800000 */
.L_x_82:
[----:B------:R-:W-:-:S07]  /*4cc0*/  LEA R0, R7, R0, 0x17 ;  /* 0x0000000007007211 */ /* 0x000fce00078eb8ff */
.L_x_84:
[----:B------:R-:W-:Y:S05]  /*4cd0*/  BSYNC.RECONVERGENT B1 ;  /* 0x0000000000017941 */ /* 0x000fea0003800200 */
.L_x_81:
[----:B------:R-:W-:Y:S05]  /*4ce0*/  BRA `(.L_x_85) ;  /* 0x0000000000207947 */ /* 0x000fea0003800000 */
.L_x_80:
[----:B------:R-:W-:-:S04]  /*4cf0*/  LOP3.LUT R0, R12, 0x80000000, R0, 0x48, !PT ;  /* 0x800000000c007812 */ /* 0x000fc800078e4800 */
[----:B------:R-:W-:Y:S01]  /*4d00*/  LOP3.LUT R0, R0, 0x7f800000, RZ, 0xfc, !PT ;  /* 0x7f80000000007812 */ /* 0x000fe200078efcff */
[----:B------:R-:W-:Y:S06]  /*4d10*/  BRA `(.L_x_85) ;  /* 0x0000000000147947 */ /* 0x000fec0003800000 */
.L_x_79:
[----:B------:R-:W-:Y:S01]  /*4d20*/  LOP3.LUT R0, R12, 0x80000000, R0, 0x48, !PT ;  /* 0x800000000c007812 */ /* 0x000fe200078e4800 */
[----:B------:R-:W-:Y:S06]  /*4d30*/  BRA `(.L_x_85) ;  /* 0x00000000000c7947 */ /* 0x000fec0003800000 */
.L_x_78:
[----:B------:R-:W0:Y:S01]  /*4d40*/  MUFU.RSQ R0, -QNAN ;  /* 0xffc0000000007908 */ /* 0x000e220000001400 */
[----:B------:R-:W-:Y:S05]  /*4d50*/  BRA `(.L_x_85) ;  /* 0x0000000000047947 */ /* 0x000fea0003800000 */
.L_x_77:
[----:B------:R-:W-:-:S07]  /*4d60*/  FADD.FTZ R0, R0, R12 ;  /* 0x0000000c00007221 */ /* 0x000fce0000010000 */
.L_x_85:
[----:B------:R-:W-:Y:S05]  /*4d70*/  BSYNC.RECONVERGENT B0 ;  /* 0x0000000000007941 */ /* 0x000fea0003800200 */
.L_x_75:
[----:B------:R-:W-:Y:S02]  /*4d80*/  IMAD.MOV.U32 R6, RZ, RZ, R2 ;  /* 0x000000ffff067224 */ /* 0x000fe400078e0002 */
[----:B------:R-:W-:-:S04]  /*4d90*/  IMAD.MOV.U32 R7, RZ, RZ, 0x0 ;  /* 0x00000000ff077424 */ /* 0x000fc800078e00ff */
[----:B0-----:R-:W-:Y:S05]  /*4da0*/  RET.REL.NODEC R6 `(_ZN5llama19MultiHeadAttnKernelEiiPKfPfS2_S1_S1_iiii) ;  /* 0xffffffb006947950 */ /* 0x001fea0003c3ffff */
.L_x_86:
        /* <DEDUP_REMOVED lines=13> */
.L_x_140:


//--------------------- .text._ZN5llama20ApplyRotaryEmbKernelEiPfS0_iii --------------------------
	.section	.text._ZN5llama20ApplyRotaryEmbKernelEiPfS0_iii,"ax",@progbits
	.align	128
        .global         _ZN5llama20ApplyRotaryEmbKernelEiPfS0_iii
        .type           _ZN5llama20ApplyRotaryEmbKernelEiPfS0_iii,@function
        .size           _ZN5llama20ApplyRotaryEmbKernelEiPfS0_iii,(.L_x_142 - _ZN5llama20ApplyRotaryEmbKernelEiPfS0_iii)
        .other          _ZN5llama20ApplyRotaryEmbKernelEiPfS0_iii,@"STO_CUDA_ENTRY STV_DEFAULT"
_ZN5llama20ApplyRotaryEmbKernelEiPfS0_iii:
.text._ZN5llama20ApplyRotaryEmbKernelEiPfS0_iii:
[----:B------:R-:W0:Y:S01]  /*0000*/  LDC R1, c[0x0][0x37c] ;  /* 0x0000df00ff017b82 */ /* 0x000e220000000800 */
[----:B------:R-:W1:Y:S07]  /*0010*/  S2R R0, SR_TID.X ;  /* 0x0000000000007919 */ /* 0x000e6e0000002100 */
[----:B------:R-:W1:Y:S01]  /*0020*/  S2UR UR5, SR_CTAID.X ;  /* 0x00000000000579c3 */ /* 0x000e620000002500 */
[----:B------:R-:W2:Y:S01]  /*0030*/  LDCU UR4, c[0x0][0x398] ;  /* 0x00007300ff0477ac */ /* 0x000ea20008000800 */
[----:B0-----:R-:W-:-:S06]  /*0040*/  VIADD R1, R1, 0xffffffe0 ;  /* 0xffffffe001017836 */ /* 0x001fcc0000000000 */
[----:B------:R-:W1:Y:S01]  /*0050*/  LDC R5, c[0x0][0x360] ;  /* 0x0000d800ff057b82 */ /* 0x000e620000000800 */
[----:B--2---:R-:W-:-:S04]  /*0060*/  ULEA.HI UR4, UR4, UR4, URZ, 0x1 ;  /* 0x0000000404047291 */ /* 0x004fc8000f8f08ff */
[----:B------:R-:W-:Y:S01]  /*0070*/  USHF.R.S32.HI UR4, URZ, 0x1, UR4 ;  /* 0x00000001ff047899 */ /* 0x000fe20008011404 */
[----:B-1----:R-:W-:-:S05]  /*0080*/  IMAD R5, R5, UR5, R0 ;  /* 0x0000000505057c24 */ /* 0x002fca000f8e0200 */
[----:B------:R-:W-:-:S13]  /*0090*/  ISETP.GE.AND P0, PT, R5, UR4, PT ;  /* 0x0000000405007c0c */ /* 0x000fda000bf06270 */
[----:B------:R-:W-:Y:S05]  /*00a0*/  @P0 EXIT ;  /* 0x000000000000094d */ /* 0x000fea0003800000 */
[----:B------:R-:W0:Y:S01]  /*00b0*/  LDC R6, c[0x0][0x3a0] ;  /* 0x0000e800ff067b82 */ /* 0x000e220000000800 */
[----:B------:R-:W-:Y:S01]  /*00c0*/  IMAD.SHL.U32 R5, R5, 0x2, RZ ;  /* 0x0000000205057824 */ /* 0x000fe200078e00ff */
[----:B------:R-:W-:Y:S04]  /*00d0*/  BSSY.RECONVERGENT B0, `(.L_x_87) ;  /* 0x0000023000007945 */ /* 0x000fe80003800200 */
[----:B------:R-:W-:Y:S02]  /*00e0*/  ISETP.GE.AND P2, PT, R5, RZ, PT ;  /* 0x000000ff0500720c */ /* 0x000fe40003f46270 */
[----:B0-----:R-:W-:-:S04]  /*00f0*/  IABS R7, R6 ;  /* 0x0000000600077213 */ /* 0x001fc80000000000 */
[----:B------:R-:W0:Y:S08]  /*0100*/  I2F.RP R0, R7 ;  /* 0x0000000700007306 */ /* 0x000e300000209400 */
[----:B0-----:R-:W0:Y:S02]  /*0110*/  MUFU.RCP R0, R0 ;  /* 0x0000000000007308 */ /* 0x001e240000001000 */
[----:B0-----:R-:W-:-:S06]  /*0120*/  VIADD R2, R0, 0xffffffe ;  /* 0x0ffffffe00027836 */ /* 0x001fcc0000000000 */
[----:B------:R0:W1:Y:S02]  /*0130*/  F2I.FTZ.U32.TRUNC.NTZ R3, R2 ;  /* 0x0000000200037305 */ /* 0x000064000021f000 */
[----:B0-----:R-:W-:Y:S02]  /*0140*/  IMAD.MOV.U32 R2, RZ, RZ, RZ ;  /* 0x000000ffff027224 */ /* 0x001fe400078e00ff */
[----:B-1----:R-:W-:-:S04]  /*0150*/  IMAD.MOV R4, RZ, RZ, -R3 ;  /* 0x000000ffff047224 */ /* 0x002fc800078e0a03 */
[----:B------:R-:W-:Y:S01]  /*0160*/  IMAD R9, R4, R7, RZ ;  /* 0x0000000704097224 */ /* 0x000fe200078e02ff */
[----:B------:R-:W-:-:S03]  /*0170*/  IABS R4, R5 ;  /* 0x0000000500047213 */ /* 0x000fc60000000000 */
[----:B------:R-:W-:-:S06]  /*0180*/  IMAD.HI.U32 R3, R3, R9, R2 ;  /* 0x0000000903037227 */ /* 0x000fcc00078e0002 */
[----:B------:R-:W-:-:S04]  /*0190*/  IMAD.HI.U32 R3, R3, R4, RZ ;  /* 0x0000000403037227 */ /* 0x000fc800078e00ff */
[----:B------:R-:W-:-:S04]  /*01a0*/  IMAD.MOV R3, RZ, RZ, -R3 ;  /* 0x000000ffff037224 */ /* 0x000fc800078e0a03 */
[----:B------:R-:W-:Y:S01]  /*01b0*/  IMAD R0, R7, R3, R4 ;  /* 0x0000000307007224 */ /* 0x000fe200078e0204 */
[----:B------:R-:W-:-:S04]  /*01c0*/  I2FP.F32.S32 R3, R6 ;  /* 0x0000000600037245 */ /* 0x000fc80000201400 */
[----:B------:R-:W-:Y:S01]  /*01d0*/  ISETP.GT.U32.AND P0, PT, R7, R0, PT ;  /* 0x000000000700720c */ /* 0x000fe20003f04070 */
[----:B------:R-:W0:-:S12]  /*01e0*/  MUFU.RCP R2, R3 ;  /* 0x0000000300027308 */ /* 0x000e180000001000 */
[----:B------:R-:W-:Y:S01]  /*01f0*/  @!P0 IMAD.IADD R0, R0, 0x1, -R7 ;  /* 0x0000000100008824 */ /* 0x000fe200078e0a07 */
[----:B------:R-:W-:-:S04]  /*0200*/  ISETP.NE.AND P0, PT, R6, RZ, PT ;  /* 0x000000ff0600720c */ /* 0x000fc80003f05270 */
[----:B------:R-:W-:-:S13]  /*0210*/  ISETP.GT.U32.AND P1, PT, R7, R0, PT ;  /* 0x000000000700720c */ /* 0x000fda0003f24070 */
[----:B------:R-:W-:Y:S02]  /*0220*/  @!P1 IMAD.IADD R0, R0, 0x1, -R7 ;  /* 0x0000000100009824 */ /* 0x000fe400078e0a07 */
[----:B0-----:R-:W-:Y:S02]  /*0230*/  FFMA R7, -R3, R2, 1 ;  /* 0x3f80000003077423 */ /* 0x001fe40000000102 */
[----:B------:R-:W-:Y:S01]  /*0240*/  @!P2 IMAD.MOV R0, RZ, RZ, -R0 ;  /* 0x000000ffff00a224 */ /* 0x000fe200078e0a00 */
[----:B------:R-:W-:Y:S01]  /*0250*/  @!P0 LOP3.LUT R0, RZ, R6, RZ, 0x33, !PT ;  /* 0x00000006ff008212 */ /* 0x000fe200078e33ff */
[----:B------:R-:W-:-:S03]  /*0260*/  FFMA R7, R2, R7, R2 ;  /* 0x0000000702077223 */ /* 0x000fc60000000002 */
[----:B------:R-:W-:-:S04]  /*0270*/  I2FP.F32.S32 R0, R0 ;  /* 0x0000000000007245 */ /* 0x000fc80000201400 */
[----:B------:R-:W0:Y:S01]  /*0280*/  FCHK P0, R0, R3 ;  /* 0x0000000300007302 */ /* 0x000e220000000000 */
[----:B------:R-:W-:-:S04]  /*0290*/  FFMA R2, R0, R7, RZ ;  /* 0x0000000700027223 */ /* 0x000fc800000000ff */
[----:B------:R-:W-:-:S04]  /*02a0*/  FFMA R4, -R3, R2, R0 ;  /* 0x0000000203047223 */ /* 0x000fc80000000100 */
[----:B------:R-:W-:Y:S01]  /*02b0*/  FFMA R2, R7, R4, R2 ;  /* 0x0000000407027223 */ /* 0x000fe20000000002 */
[----:B0-----:R-:W-:Y:S06]  /*02c0*/  @!P0 BRA `(.L_x_88) ;  /* 0x00000000000c8947 */ /* 0x001fec0003800000 */
[----:B------:R-:W-:-:S07]  /*02d0*/  MOV R2, 0x2f0 ;  /* 0x000002f000027802 */ /* 0x000fce0000000f00 */
[----:B------:R-:W-:Y:S05]  /*02e0*/  CALL.REL.NOINC `($__internal_4_$__cuda_sm3x_div_rn_noftz_f32_slowpath) ;  /* 0x0000001000947944 */ /* 0x000fea0003c00000 */
[----:B------:R-:W-:-:S07]  /*02f0*/  IMAD.MOV.U32 R2, RZ, RZ, R0 ;  /* 0x000000ffff027224 */ /* 0x000fce00078e0000 */
.L_x_88:
[----:B------:R-:W-:Y:S05]  /*0300*/  BSYNC.RECONVERGENT B0 ;  /* 0x0000000000007941 */ /* 0x000fea0003800200 */
.L_x_87:
[----:B------:R-:W-:Y:S01]  /*0310*/  FSETP.NEU.AND P0, PT, R2, RZ, PT ;  /* 0x000000ff0200720b */ /* 0x000fe20003f0d000 */
[----:B------:R-:W-:Y:S01]  /*0320*/  BSSY.RECONVERGENT B0, `(.L_x_89) ;  /* 0x0000026000007945 */ /* 0x000fe20003800200 */
[----:B------:R-:W-:-:S11]  /*0330*/  IMAD.MOV.U32 R0, RZ, RZ, 0x3f800000 ;  /* 0x3f800000ff007424 */ /* 0x000fd600078e00ff */
[----:B------:R-:W-:Y:S05]  /*0340*/  @!P0 BRA `(.L_x_90) ;  /* 0x00000000008c8947 */ /* 0x000fea0003800000 */
[----:B------:R-:W-:Y:S02]  /*0350*/  HFMA2 R3, -RZ, RZ, 0.132568359375, -6360 ;  /* 0x303eee36ff037431 */ /* 0x000fe400000001ff */
[----:B------:R-:W-:Y:S01]  /*0360*/  IMAD.MOV.U32 R0, RZ, RZ, 0x3fb8aa3b ;  /* 0x3fb8aa3bff007424 */ /* 0x000fe200078e00ff */
[----:B------:R-:W-:Y:S01]  /*0370*/  FSETP.NAN.AND P2, PT, |R2|, |R2|, PT ;  /* 0x400000020200720b */ /* 0x000fe20003f48200 */
[----:B------:R-:W-:Y:S02]  /*0380*/  IMAD.MOV.U32 R7, RZ, RZ, 0x3e4b8a05 ;  /* 0x3e4b8a05ff077424 */ /* 0x000fe400078e00ff */
[----:B------:R-:W-:-:S04]  /*0390*/  FFMA R0, -R3, R0, 3.622995450314192567e-07 ;  /* 0x34c2821203007423 */ /* 0x000fc80000000100 */
[----:B------:R-:W-:-:S04]  /*03a0*/  FFMA R0, R7, 1.9251366722983220825e-08, R0 ;  /* 0x32a55e3407007823 */ /* 0x000fc80000000000 */
[----:B------:R-:W-:-:S04]  /*03b0*/  FFMA R0, -R3, 0.014334906823933124542, R0 ;  /* 0x3c6adcf503007823 */ /* 0x000fc80000000100 */
[----:B------:R-:W-:-:S04]  /*03c0*/  FFMA R0, R7, 0.0047783022746443748474, R0 ;  /* 0x3b9c934e07007823 */ /* 0x000fc80000000000 */
[----:B------:R-:W-:-:S04]  /*03d0*/  FADD R3, R0, 13.286762237548828125 ;  /* 0x4154969400037421 */ /* 0x000fc80000000000 */
[C---:B------:R-:W-:Y:S01]  /*03e0*/  FMUL R4, R3.reuse, R2 ;  /* 0x0000000203047220 */ /* 0x040fe20000400000 */
[----:B------:R-:W-:-:S03]  /*03f0*/  FADD R9, R3, -13.286762237548828125 ;  /* 0xc154969403097421 */ /* 0x000fc60000000000 */
[----:B------:R-:W0:Y:S01]  /*0400*/  FRND R7, R4 ;  /* 0x0000000400077307 */ /* 0x000e220000201000 */
[----:B------:R-:W-:Y:S01]  /*0410*/  FADD R0, R0, -R9 ;  /* 0x8000000900007221 */ /* 0x000fe20000000000 */
[-C--:B------:R-:W-:Y:S01]  /*0420*/  FFMA R3, R3, R2.reuse, -R4 ;  /* 0x0000000203037223 */ /* 0x080fe20000000804 */
[----:B------:R-:W-:Y:S01]  /*0430*/  IMAD.MOV.U32 R9, RZ, RZ, 0x391fcb8e ;  /* 0x391fcb8eff097424 */ /* 0x000fe200078e00ff */
[----:B------:R-:W-:Y:S02]  /*0440*/  FSETP.GT.AND P0, PT, |R4|, 152, PT ;  /* 0x431800000400780b */ /* 0x000fe40003f04200 */
[----:B------:R-:W-:Y:S02]  /*0450*/  FFMA R3, R0, R2, R3 ;  /* 0x0000000200037223 */ /* 0x000fe40000000003 */
[----:B------:R-:W1:Y:S01]  /*0460*/  F2I.NTZ R6, R4 ;  /* 0x0000000400067305 */ /* 0x000e620000203100 */
[----:B0-----:R-:W-:Y:S01]  /*0470*/  FADD R0, R4, -R7 ;  /* 0x8000000704007221 */ /* 0x001fe20000000000 */
[----:B------:R-:W-:-:S03]  /*0480*/  FSETP.GT.AND P1, PT, R7, RZ, PT ;  /* 0x000000ff0700720b */ /* 0x000fc60003f24000 */
[----:B------:R-:W-:-:S04]  /*0490*/  FADD R0, R0, R3 ;  /* 0x0000000300007221 */ /* 0x000fc80000000000 */
[----:B------:R-:W-:-:S04]  /*04a0*/  FFMA R3, R0, R9, 0.0013391353422775864601 ;  /* 0x3aaf85ed00037423 */ /* 0x000fc80000000009 */
[----:B------:R-:W-:-:S04]  /*04b0*/  FFMA R3, R0, R3, 0.0096188392490148544312 ;  /* 0x3c1d985600037423 */ /* 0x000fc80000000003 */
[----:B------:R-:W-:-:S04]  /*04c0*/  FFMA R3, R0, R3, 0.055503588169813156128 ;  /* 0x3d6357bb00037423 */ /* 0x000fc80000000003 */
[----:B------:R-:W-:Y:S01]  /*04d0*/  FFMA R7, R0, R3, 0.24022644758224487305 ;  /* 0x3e75fdec00077423 */ /* 0x000fe20000000003 */
[----:B------:R-:W-:Y:S02]  /*04e0*/  SEL R3, RZ, 0x83000000, P1 ;  /* 0x83000000ff037807 */ /* 0x000fe40000800000 */
[----:B------:R-:W-:Y:S01]  /*04f0*/  FSETP.GEU.AND P1, PT, R4, RZ, PT ;  /* 0x000000ff0400720b */ /* 0x000fe20003f2e000 */
[C---:B------:R-:W-:Y:S02]  /*0500*/  FFMA R9, R0.reuse, R7, 0.69314718246459960938 ;  /* 0x3f31721800097423 */ /* 0x040fe40000000007 */
[----:B------:R-:W-:Y:S02]  /*0510*/  VIADD R7, R3, 0x7f000000 ;  /* 0x7f00000003077836 */ /* 0x000fe40000000000 */
[----:B------:R-:W-:Y:S01]  /*0520*/  FFMA R8, R0, R9, 1 ;  /* 0x3f80000000087423 */ /* 0x000fe20000000009 */
[----:B-1----:R-:W-:Y:S01]  /*0530*/  IMAD R6, R6, 0x800000, -R3 ;  /* 0x0080000006067824 */ /* 0x002fe200078e0a03 */
[----:B------:R-:W-:-:S02]  /*0540*/  FSEL R0, RZ, +INF , !P1 ;  /* 0x7f800000ff007808 */ /* 0x000fc40004800000 */
[----:B------:R-:W-:-:S04]  /*0550*/  FMUL R7, R7, R8 ;  /* 0x0000000807077220 */ /* 0x000fc80000400000 */
[----:B------:R-:W-:Y:S01]  /*0560*/  @!P0 FMUL R0, R6, R7 ;  /* 0x0000000706008220 */ /* 0x000fe20000400000 */
[----:B------:R-:W-:-:S07]  /*0570*/  @P2 FADD R0, R2, 10000 ;  /* 0x461c400002002421 */ /* 0x000fce0000000000 */
.L_x_90:
[----:B------:R-:W-:Y:S05]  /*0580*/  BSYNC.RECONVERGENT B0 ;  /* 0x0000000000007941 */ /* 0x000fea0003800200 */
.L_x_89:
[----:B------:R-:W-:Y:S01]  /*0590*/  VIADD R2, R0, 0x1800000 ;  /* 0x0180000000027836 */ /* 0x000fe20000000000 */
[----:B------:R-:W-:Y:S04]  /*05a0*/  BSSY.RECONVERGENT B0, `(.L_x_91) ;  /* 0x000000c000007945 */ /* 0x000fe80003800200 */
[----:B------:R-:W-:-:S04]  /*05b0*/  LOP3.LUT R2, R2, 0x7f800000, RZ, 0xc0, !PT ;  /* 0x7f80000002027812 */ /* 0x000fc800078ec0ff */
[----:B------:R-:W-:-:S13]  /*05c0*/  ISETP.GT.U32.AND P0, PT, R2, 0x1ffffff, PT ;  /* 0x01ffffff0200780c */ /* 0x000fda0003f04070 */
[----:B------:R-:W-:Y:S05]  /*05d0*/  @P0 BRA `(.L_x_92) ;  /* 0x0000000000100947 */ /* 0x000fea0003800000 */
[----:B------:R-:W-:Y:S01]  /*05e0*/  IMAD.MOV.U32 R2, RZ, RZ, R0 ;  /* 0x000000ffff027224 */ /* 0x000fe200078e0000 */
[----:B------:R-:W-:-:S07]  /*05f0*/  MOV R4, 0x610 ;  /* 0x0000061000047802 */ /* 0x000fce0000000f00 */
[----:B------:R-:W-:Y:S05]  /*0600*/  CALL.REL.NOINC `($__internal_3_$__cuda_sm20_rcp_rn_f32_slowpath) ;  /* 0x0000000800f47944 */ /* 0x000fea0003c00000 */
[----:B------:R-:W-:Y:S05]  /*0610*/  BRA `(.L_x_93) ;  /* 0x0000000000107947 */ /* 0x000fea0003800000 */
.L_x_92:
[----:B------:R-:W0:Y:S02]  /*0620*/  MUFU.RCP R7, R0 ;  /* 0x0000000000077308 */ /* 0x000e240000001000 */
[----:B0-----:R-:W-:-:S04]  /*0630*/  FFMA R2, R7, R0, -1 ;  /* 0xbf80000007027423 */ /* 0x001fc80000000000 */
[----:B------:R-:W-:-:S04]  /*0640*/  FADD.FTZ R2, -R2, -RZ ;  /* 0x800000ff02027221 */ /* 0x000fc80000010100 */
[----:B------:R-:W-:-:S07]  /*0650*/  FFMA R7, R7, R2, R7 ;  /* 0x0000000207077223 */ /* 0x000fce0000000007 */
.L_x_93:
[----:B------:R-:W-:Y:S05]  /*0660*/  BSYNC.RECONVERGENT B0 ;  /* 0x0000000000007941 */ /* 0x000fea0003800200 */
.L_x_91:
[----:B------:R-:W0:Y:S01]  /*0670*/  LDCU UR4, c[0x0][0x380] ;  /* 0x00007000ff0477ac */ /* 0x000e220008000800 */
[----:B------:R-:W-:Y:S01]  /*0680*/  BSSY.RECONVERGENT B0, `(.L_x_94) ;  /* 0x0000045000007945 */ /* 0x000fe20003800200 */
[----:B------:R-:W1:Y:S01]  /*0690*/  LDCU.64 UR6, c[0x0][0x358] ;  /* 0x00006b00ff0677ac */ /* 0x000e620008000a00 */
[----:B0-----:R-:W-:-:S05]  /*06a0*/  I2FP.F32.S32 R0, UR4 ;  /* 0x0000000400007c45 */ /* 0x001fca0008201400 */
[----:B------:R-:W-:-:S04]  /*06b0*/  FMUL R7, R0, R7 ;  /* 0x0000000700077220 */ /* 0x000fc80000400000 */
[C---:B------:R-:W-:Y:S01]  /*06c0*/  FMUL R0, R7.reuse, 0.63661974668502807617 ;  /* 0x3f22f98307007820 */ /* 0x040fe20000400000 */
[----:B------:R-:W-:-:S05]  /*06d0*/  FSETP.GE.AND P0, PT, |R7|, 105615, PT ;  /* 0x47ce47800700780b */ /* 0x000fca0003f06200 */
[----:B------:R-:W0:Y:S02]  /*06e0*/  F2I.NTZ R0, R0 ;  /* 0x0000000000007305 */ /* 0x000e240000203100 */
[----:B0-----:R-:W-:Y:S01]  /*06f0*/  I2FP.F32.S32 R2, R0 ;  /* 0x0000000000027245 */ /* 0x001fe20000201400 */
[----:B------:R-:W-:-:S04]  /*0700*/  IMAD.MOV.U32 R12, RZ, RZ, R0 ;  /* 0x000000ffff0c7224 */ /* 0x000fc800078e0000 */
[----:B------:R-:W-:-:S04]  /*0710*/  FFMA R3, R2, -1.5707962512969970703, R7 ;  /* 0xbfc90fda02037823 */ /* 0x000fc80000000007 */
[----:B------:R-:W-:-:S04]  /*0720*/  FFMA R3, R2, -7.5497894158615963534e-08, R3 ;  /* 0xb3a2216802037823 */ /* 0x000fc80000000003 */
[----:B------:R-:W-:-:S04]  /*0730*/  FFMA R11, R2, -5.3903029534742383927e-15, R3 ;  /* 0xa7c234c5020b7823 */ /* 0x000fc80000000003 */
[----:B------:R-:W-:Y:S01]  /*0740*/  IMAD.MOV.U32 R2, RZ, RZ, R11 ;  /* 0x000000ffff027224 */ /* 0x000fe200078e000b */
[----:B-1----:R-:W-:Y:S06]  /*0750*/  @!P0 BRA `(.L_x_95) ;  /* 0x0000000000dc8947 */ /* 0x002fec0003800000 */
[----:B------:R-:W-:-:S13]  /*0760*/  FSETP.NEU.AND P0, PT, |R7|, +INF , PT ;  /* 0x7f8000000700780b */ /* 0x000fda0003f0d200 */
[----:B------:R-:W-:Y:S01]  /*0770*/  @!P0 FMUL R2, RZ, R7 ;  /* 0x00000007ff028220 */ /* 0x000fe20000400000 */
[----:B------:R-:W-:Y:S01]  /*0780*/  @!P0 MOV R0, RZ ;  /* 0x000000ff00008202 */ /* 0x000fe20000000f00 */
[----:B------:R-:W-:Y:S06]  /*0790*/  @!P0 BRA `(.L_x_95) ;  /* 0x0000000000cc8947 */ /* 0x000fec0003800000 */
[----:B------:R-:W-:Y:S01]  /*07a0*/  IMAD.SHL.U32 R2, R7, 0x100, RZ ;  /* 0x0000010007027824 */ /* 0x000fe200078e00ff */
[----:B------:R-:W0:Y:S01]  /*07b0*/  LDCU.64 UR8, c[0x4][0x140] ;  /* 0x01002800ff0877ac */ /* 0x000e220008000a00 */
[----:B------:R-:W-:Y:S02]  /*07c0*/  IMAD.MOV.U32 R6, RZ, RZ, RZ ;  /* 0x000000ffff067224 */ /* 0x000fe400078e00ff */
[----:B------:R-:W-:Y:S01]  /*07d0*/  IMAD.MOV.U32 R0, RZ, RZ, R1 ;  /* 0x000000ffff007224 */ /* 0x000fe200078e0001 */
[----:B------:R-:W-:Y:S01]  /*07e0*/  LOP3.LUT R15, R2, 0x80000000, RZ, 0xfc, !PT ;  /* 0x80000000020f7812 */ /* 0x000fe200078efcff */
[----:B------:R-:W-:Y:S01]  /*07f0*/  UMOV UR5, URZ ;  /* 0x000000ff00057c82 */ /* 0x000fe20008000000 */
[----:B------:R-:W-:-:S05]  /*0800*/  UMOV UR4, URZ ;  /* 0x000000ff00047c82 */ /* 0x000fca0008000000 */
.L_x_96:
[----:B0-----:R-:W-:Y:S02]  /*0810*/  IMAD.U32 R8, RZ, RZ, UR8 ;  /* 0x00000008ff087e24 */ /* 0x001fe4000f8e00ff */
[----:B------:R-:W-:-:S05]  /*0820*/  IMAD.U32 R9, RZ, RZ, UR9 ;  /* 0x00000009ff097e24 */ /* 0x000fca000f8e00ff */
[----:B------:R-:W2:Y:S01]  /*0830*/  LDG.E.CONSTANT R2, desc[UR6][R8.64] ;  /* 0x0000000608027981 */ /* 0x000ea2000c1e9900 */
[----:B------:R-:W-:Y:S02]  /*0840*/  UIADD3 UR8, UP0, UPT, UR8, 0x4, URZ ;  /* 0x0000000408087890 */ /* 0x000fe4000ff1e0ff */
[----:B------:R-:W-:Y:S02]  /*0850*/  UIADD3 UR4, UPT, UPT, UR4, 0x1, URZ ;  /* 0x0000000104047890 */ /* 0x000fe4000fffe0ff */
[----:B------:R-:W-:Y:S02]  /*0860*/  UIADD3.X UR9, UPT, UPT, URZ, UR9, URZ, UP0, !UPT ;  /* 0x00000009ff097290 */ /* 0x000fe400087fe4ff */
[----:B------:R-:W-:Y:S01]  /*0870*/  UISETP.NE.AND UP0, UPT, UR4, 0x6, UPT ;  /* 0x000000060400788c */ /* 0x000fe2000bf05270 */
[----:B--2---:R-:W-:-:S03]  /*0880*/  IMAD.WIDE.U32 R2, R2, R15, RZ ;  /* 0x0000000f02027225 */ /* 0x004fc600078e00ff */
[----:B------:R-:W-:-:S04]  /*0890*/  IADD3 R13, P0, PT, R2, R6, RZ ;  /* 0x00000006020d7210 */ /* 0x000fc80007f1e0ff */
[----:B------:R-:W-:Y:S01]  /*08a0*/  IADD3.X R6, PT, PT, R3, UR5, RZ, P0, !PT ;  /* 0x0000000503067c10 */ /* 0x000fe200087fe4ff */
[----:B------:R0:W-:Y:S02]  /*08b0*/  STL [R0], R13 ;  /* 0x0000000d00007387 */ /* 0x0001e40000100800 */
[----:B0-----:R-:W-:Y:S01]  /*08c0*/  VIADD R0, R0, 0x4 ;  /* 0x0000000400007836 */ /* 0x001fe20000000000 */
[----:B------:R-:W-:Y:S06]  /*08d0*/  BRA.U UP0, `(.L_x_96) ;  /* 0xfffffffd00cc7547 */ /* 0x000fec000b83ffff */
[----:B------:R-:W-:Y:S01]  /*08e0*/  SHF.R.U32.HI R4, RZ, 0x17, R7 ;  /* 0x00000017ff047819 */ /* 0x000fe20000011607 */
[----:B------:R0:W-:Y:S03]  /*08f0*/  STL [R1+0x18], R6 ;  /* 0x0000180601007387 */ /* 0x0001e60000100800 */
[C---:B------:R-:W-:Y:S02]  /*0900*/  LOP3.LUT R0, R4.reuse, 0xe0, RZ, 0xc0, !PT ;  /* 0x000000e004007812 */ /* 0x040fe400078ec0ff */
[----:B------:R-:W-:-:S03]  /*0910*/  LOP3.LUT P0, RZ, R4, 0x1f, RZ, 0xc0, !PT ;  /* 0x0000001f04ff7812 */ /* 0x000fc6000780c0ff */
[----:B------:R-:W-:-:S05]  /*0920*/  VIADD R0, R0, 0xffffff80 ;  /* 0xffffff8000007836 */ /* 0x000fca0000000000 */
[----:B------:R-:W-:-:S05]  /*0930*/  SHF.R.U32.HI R0, RZ, 0x5, R0 ;  /* 0x00000005ff007819 */ /* 0x000fca0000011600 */
[----:B------:R-:W-:-:S05]  /*0940*/  IMAD R10, R0, -0x4, R1 ;  /* 0xfffffffc000a7824 */ /* 0x000fca00078e0201 */
[----:B------:R-:W2:Y:S04]  /*0950*/  LDL R0, [R10+0x18] ;  /* 0x000018000a007983 */ /* 0x000ea80000100800 */
[----:B------:R-:W2:Y:S04]  /*0960*/  LDL R3, [R10+0x14] ;  /* 0x000014000a037983 */ /* 0x000ea80000100800 */
[----:B------:R-:W3:Y:S01]  /*0970*/  @P0 LDL R2, [R10+0x10] ;  /* 0x000010000a020983 */ /* 0x000ee20000100800 */
[----:B------:R-:W-:Y:S01]  /*0980*/  LOP3.LUT R4, R4, 0x1f, RZ, 0xc0, !PT ;  /* 0x0000001f04047812 */ /* 0x000fe200078ec0ff */
[----:B------:R-:W-:Y:S01]  /*0990*/  UMOV UR4, 0x54442d19 ;  /* 0x54442d1900047882 */ /* 0x000fe20000000000 */
[----:B------:R-:W-:-:S02]  /*09a0*/  UMOV UR5, 0x3bf921fb ;  /* 0x3bf921fb00057882 */ /* 0x000fc40000000000 */
[-C--:B--2---:R-:W-:Y:S02]  /*09b0*/  @P0 SHF.L.W.U32.HI R0, R3, R4.reuse, R0 ;  /* 0x0000000403000219 */ /* 0x084fe40000010e00 */
[----:B---3--:R-:W-:Y:S02]  /*09c0*/  @P0 SHF.L.W.U32.HI R3, R2, R4, R3 ;  /* 0x0000000402030219 */ /* 0x008fe40000010e03 */
[----:B------:R-:W-:Y:S02]  /*09d0*/  ISETP.GE.AND P0, PT, R7, RZ, PT ;  /* 0x000000ff0700720c */ /* 0x000fe40003f06270 */
[C---:B------:R-:W-:Y:S01]  /*09e0*/  SHF.L.W.U32.HI R2, R3.reuse, 0x2, R0 ;  /* 0x0000000203027819 */ /* 0x040fe20000010e00 */
[----:B------:R-:W-:-:S03]  /*09f0*/  IMAD.SHL.U32 R3, R3, 0x4, RZ ;  /* 0x0000000403037824 */ /* 0x000fc600078e00ff */
[----:B------:R-:W-:-:S04]  /*0a00*/  SHF.R.S32.HI R4, RZ, 0x1f, R2 ;  /* 0x0000001fff047819 */ /* 0x000fc80000011402 */
[C---:B------:R-:W-:Y:S02]  /*0a10*/  LOP3.LUT R8, R4.reuse, R3, RZ, 0x3c, !PT ;  /* 0x0000000304087212 */ /* 0x040fe400078e3cff */
[----:B------:R-:W-:Y:S02]  /*0a20*/  LOP3.LUT R9, R4, R2, RZ, 0x3c, !PT ;  /* 0x0000000204097212 */ /* 0x000fe400078e3cff */
[----:B------:R-:W-:Y:S02]  /*0a30*/  SHF.R.U32.HI R3, RZ, 0x1e, R0 ;  /* 0x0000001eff037819 */ /* 0x000fe40000011600 */
[C---:B------:R-:W-:Y:S02]  /*0a40*/  LOP3.LUT R4, R2.reuse, R7, RZ, 0x3c, !PT ;  /* 0x0000000702047212 */ /* 0x040fe400078e3cff */
[----:B------:R-:W1:Y:S01]  /*0a50*/  I2F.F64.S64 R8, R8 ;  /* 0x0000000800087312 */ /* 0x000e620000301c00 */
[----:B------:R-:W-:Y:S02]  /*0a60*/  LEA.HI R0, R2, R3, RZ, 0x1 ;  /* 0x0000000302007211 */ /* 0x000fe400078f08ff */
[----:B------:R-:W-:-:S03]  /*0a70*/  ISETP.GE.AND P1, PT, R4, RZ, PT ;  /* 0x000000ff0400720c */ /* 0x000fc60003f26270 */
[----:B------:R-:W-:-:S05]  /*0a80*/  IMAD.MOV R2, RZ, RZ, -R0 ;  /* 0x000000ffff027224 */ /* 0x000fca00078e0a00 */
[----:B------:R-:W-:Y:S01]  /*0a90*/  @!P0 MOV R0, R2 ;  /* 0x0000000200008202 */ /* 0x000fe20000000f00 */
[----:B-1----:R-:W-:-:S10]  /*0aa0*/  DMUL R14, R8, UR4 ;  /* 0x00000004080e7c28 */ /* 0x002fd40008000000 */
[----:B------:R-:W1:Y:S02]  /*0ab0*/  F2F.F32.F64 R14, R14 ;  /* 0x0000000e000e7310 */ /* 0x000e640000301000 */
[----:B01----:R-:W-:-:S07]  /*0ac0*/  FSEL R2, -R14, R14, !P1 ;  /* 0x0000000e0e027208 */ /* 0x003fce0004800100 */
.L_x_95:
[----:B------:R-:W-:Y:S05]  /*0ad0*/  BSYNC.RECONVERGENT B0 ;  /* 0x0000000000007941 */ /* 0x000fea0003800200 */
.L_x_94:
[----:B------:R-:W-:Y:S01]  /*0ae0*/  LOP3.LUT R6, R0, 0x1, RZ, 0xc0, !PT ;  /* 0x0000000100067812 */ /* 0x000fe200078ec0ff */
[----:B------:R-:W-:Y:S02]  /*0af0*/  IMAD.MOV.U32 R13, RZ, RZ, 0x37cbac00 ;  /* 0x37cbac00ff0d7424 */ /* 0x000fe400078e00ff */
[----:B------:R-:W-:Y:S01]  /*0b00*/  FMUL R3, R2, R2 ;  /* 0x0000000202037220 */ /* 0x000fe20000400000 */
[----:B------:R-:W-:Y:S01]  /*0b10*/  VIADD R0, R0, 0x1 ;  /* 0x0000000100007836 */ /* 0x000fe20000000000 */
[----:B------:R-:W-:Y:S01]  /*0b20*/  ISETP.NE.U32.AND P0, PT, R6, 0x1, PT ;  /* 0x000000010600780c */ /* 0x000fe20003f05070 */
[----:B------:R-:W-:Y:S02]  /*0b30*/  IMAD.MOV.U32 R6, RZ, RZ, 0x3c0885e4 ;  /* 0x3c0885e4ff067424 */ /* 0x000fe400078e00ff */
[----:B------:R-:W-:Y:S01]  /*0b40*/  FFMA R4, R3, R13, -0.0013887860113754868507 ;  /* 0xbab607ed03047423 */ /* 0x000fe2000000000d */
[----:B------:R-:W-:Y:S01]  /*0b50*/  IMAD.MOV.U32 R15, RZ, RZ, 0x3e2aaaa8 ;  /* 0x3e2aaaa8ff0f7424 */ /* 0x000fe200078e00ff */
[----:B------:R-:W-:Y:S01]  /*0b60*/  LOP3.LUT P1, RZ, R0, 0x2, RZ, 0xc0, !PT ;  /* 0x0000000200ff7812 */ /* 0x000fe2000782c0ff */
[----:B------:R-:W-:Y:S01]  /*0b70*/  BSSY.RECONVERGENT B0, `(.L_x_97) ;  /* 0x0000043000007945 */ /* 0x000fe20003800200 */
[----:B------:R-:W-:-:S02]  /*0b80*/  FSEL R6, R6, 0.041666727513074874878, !P0 ;  /* 0x3d2aaabb06067808 */ /* 0x000fc40004000000 */
[----:B------:R-:W-:Y:S02]  /*0b90*/  FSEL R4, R4, -0.00019574658654164522886, P0 ;  /* 0xb94d415304047808 */ /* 0x000fe40000000000 */
[----:B------:R-:W-:Y:S02]  /*0ba0*/  FSEL R0, R2, 1, !P0 ;  /* 0x3f80000002007808 */ /* 0x000fe40004000000 */
[----:B------:R-:W-:Y:S01]  /*0bb0*/  FSEL R15, -R15, -0.4999999701976776123, !P0 ;  /* 0xbeffffff0f0f7808 */ /* 0x000fe20004000100 */
[----:B------:R-:W-:Y:S01]  /*0bc0*/  FFMA R4, R3, R4, R6 ;  /* 0x0000000403047223 */ /* 0x000fe20000000006 */
[----:B------:R-:W-:Y:S01]  /*0bd0*/  FSETP.GE.AND P0, PT, |R7|, 105615, PT ;  /* 0x47ce47800700780b */ /* 0x000fe20003f06200 */
[C---:B------:R-:W-:Y:S02]  /*0be0*/  FFMA R9, R3.reuse, R0, RZ ;  /* 0x0000000003097223 */ /* 0x040fe400000000ff */
[----:B------:R-:W-:-:S04]  /*0bf0*/  FFMA R4, R3, R4, R15 ;  /* 0x0000000403047223 */ /* 0x000fc8000000000f */
[----:B------:R-:W-:-:S04]  /*0c00*/  FFMA R10, R9, R4, R0 ;  /* 0x00000004090a7223 */ /* 0x000fc80000000000 */
[----:B------:R-:W-:Y:S02]  /*0c10*/  @P1 FADD R10, RZ, -R10 ;  /* 0x8000000aff0a1221 */ /* 0x000fe40000000000 */
[----:B------:R-:W-:Y:S05]  /*0c20*/  @!P0 BRA `(.L_x_98) ;  /* 0x0000000000dc8947 */ /* 0x000fea0003800000 */
[----:B------:R-:W-:-:S13]  /*0c30*/  FSETP.NEU.AND P0, PT, |R7|, +INF , PT ;  /* 0x7f8000000700780b */ /* 0x000fda0003f0d200 */
[----:B------:R-:W-:Y:S01]  /*0c40*/  @!P0 FMUL R11, RZ, R7 ;  /* 0x00000007ff0b8220 */ /* 0x000fe20000400000 */
[----:B------:R-:W-:Y:S01]  /*0c50*/  @!P0 IMAD.MOV.U32 R12, RZ, RZ, RZ ;  /* 0x000000ffff0c8224 */ /* 0x000fe200078e00ff */
        /* <DEDUP_REMOVED lines=8> */
.L_x_99:
[----:B0-----:R-:W-:Y:S01]  /*0ce0*/  IMAD.U32 R8, RZ, RZ, UR8 ;  /* 0x00000008ff087e24 */ /* 0x001fe2000f8e00ff */
[----:B------:R-:W-:-:S05]  /*0cf0*/  MOV R9, UR9 ;  /* 0x0000000900097c02 */ /* 0x000fca0008000f00 */
        /* <DEDUP_REMOVED lines=23> */
[----:B------:R-:W-:Y:S01]  /*0e70*/  UMOV UR5, 0x3bf921fb ;  /* 0x3bf921fb00057882 */ /* 0x000fe20000000000 */
[----:B------:R-:W-:-:S02]  /*0e80*/  ISETP.GE.AND P1, PT, R7, RZ, PT ;  /* 0x000000ff0700720c */ /* 0x000fc40003f26270 */
[-C--:B--2---:R-:W-:Y:S02]  /*0e90*/  @P0 SHF.L.W.U32.HI R0, R3, R4.reuse, R0 ;  /* 0x0000000403000219 */ /* 0x084fe40000010e00 */
[----:B---3--:R-:W-:-:S04]  /*0ea0*/  @P0 SHF.L.W.U32.HI R3, R2, R4, R3 ;  /* 0x0000000402030219 */ /* 0x008fc80000010e03 */
[C---:B------:R-:W-:Y:S01]  /*0eb0*/  SHF.L.W.U32.HI R2, R3.reuse, 0x2, R0 ;  /* 0x0000000203027819 */ /* 0x040fe20000010e00 */
[----:B------:R-:W-:-:S03]  /*0ec0*/  IMAD.SHL.U32 R3, R3, 0x4, RZ ;  /* 0x0000000403037824 */ /* 0x000fc600078e00ff */
[----:B------:R-:W-:Y:S02]  /*0ed0*/  SHF.R.S32.HI R4, RZ, 0x1f, R2 ;  /* 0x0000001fff047819 */ /* 0x000fe40000011402 */
[----:B------:R-:W-:Y:S02]  /*0ee0*/  LOP3.LUT R7, R2, R7, RZ, 0x3c, !PT ;  /* 0x0000000702077212 */ /* 0x000fe400078e3cff */
[C---:B------:R-:W-:Y:S02]  /*0ef0*/  LOP3.LUT R8, R4.reuse, R3, RZ, 0x3c, !PT ;  /* 0x0000000304087212 */ /* 0x040fe400078e3cff */
[----:B------:R-:W-:Y:S02]  /*0f00*/  LOP3.LUT R9, R4, R2, RZ, 0x3c, !PT ;  /* 0x0000000204097212 */ /* 0x000fe400078e3cff */
[----:B------:R-:W-:Y:S02]  /*0f10*/  SHF.R.U32.HI R3, RZ, 0x1e, R0 ;  /* 0x0000001eff037819 */ /* 0x000fe40000011600 */
[----:B------:R-:W-:-:S02]  /*0f20*/  ISETP.GE.AND P0, PT, R7, RZ, PT ;  /* 0x000000ff0700720c */ /* 0x000fc40003f06270 */
[----:B------:R-:W1:Y:S01]  /*0f30*/  I2F.F64.S64 R8, R8 ;  /* 0x0000000800087312 */ /* 0x000e620000301c00 */
[----:B------:R-:W-:-:S05]  /*0f40*/  LEA.HI R12, R2, R3, RZ, 0x1 ;  /* 0x00000003020c7211 */ /* 0x000fca00078f08ff */
[----:B------:R-:W-:-:S04]  /*0f50*/  IMAD.MOV R0, RZ, RZ, -R12 ;  /* 0x000000ffff007224 */ /* 0x000fc800078e0a0c */
[----:B------:R-:W-:Y:S01]  /*0f60*/  @!P1 IMAD.MOV.U32 R12, RZ, RZ, R0 ;  /* 0x000000ffff0c9224 */ /* 0x000fe200078e0000 */
[----:B-1----:R-:W-:-:S10]  /*0f70*/  DMUL R14, R8, UR4 ;  /* 0x00000004080e7c28 */ /* 0x002fd40008000000 */
[----:B------:R-:W1:Y:S02]  /*0f80*/  F2F.F32.F64 R14, R14 ;  /* 0x0000000e000e7310 */ /* 0x000e640000301000 */
[----:B01----:R-:W-:-:S07]  /*0f90*/  FSEL R11, -R14, R14, !P0 ;  /* 0x0000000e0e0b7208 */ /* 0x003fce0004000100 */
.L_x_98:
[----:B------:R-:W-:Y:S05]  /*0fa0*/  BSYNC.RECONVERGENT B0 ;  /* 0x0000000000007941 */ /* 0x000fea0003800200 */
.L_x_97:
[----:B------:R-:W-:Y:S01]  /*0fb0*/  FMUL R2, R11, R11 ;  /* 0x0000000b0b027220 */ /* 0x000fe20000400000 */
[C---:B------:R-:W-:Y:S01]  /*0fc0*/  LOP3.LUT R0, R12.reuse, 0x1, RZ, 0xc0, !PT ;  /* 0x000000010c007812 */ /* 0x040fe200078ec0ff */
[----:B------:R-:W-:Y:S01]  /*0fd0*/  IMAD.MOV.U32 R3, RZ, RZ, 0x3d2aaabb ;  /* 0x3d2aaabbff037424 */ /* 0x000fe200078e00ff */
[----:B------:R-:W-:Y:S01]  /*0fe0*/  LOP3.LUT P1, RZ, R12, 0x2, RZ, 0xc0, !PT ;  /* 0x000000020cff7812 */ /* 0x000fe2000782c0ff */
[----:B------:R-:W-:Y:S01]  /*0ff0*/  FFMA R13, R2, R13, -0.0013887860113754868507 ;  /* 0xbab607ed020d7423 */ /* 0x000fe2000000000d */
[----:B------:R-:W-:Y:S01]  /*1000*/  ISETP.NE.U32.AND P0, PT, R0, 0x1, PT ;  /* 0x000000010000780c */ /* 0x000fe20003f05070 */
[----:B------:R-:W-:Y:S01]  /*1010*/  IMAD.MOV.U32 R4, RZ, RZ, 0x3effffff ;  /* 0x3effffffff047424 */ /* 0x000fe200078e00ff */
[----:B------:R-:W0:Y:S02]  /*1020*/  LDCU UR4, c[0x0][0x39c] ;  /* 0x00007380ff0477ac */ /* 0x000e240008000800 */
[----:B------:R-:W-:Y:S02]  /*1030*/  FSEL R13, R13, -0.00019574658654164522886, !P0 ;  /* 0xb94d41530d0d7808 */ /* 0x000fe40004000000 */
[----:B------:R-:W-:-:S02]  /*1040*/  FSEL R3, R3, 0.0083327032625675201416, !P0 ;  /* 0x3c0885e403037808 */ /* 0x000fc40004000000 */
[----:B------:R-:W-:Y:S02]  /*1050*/  FSEL R4, -R4, -0.16666662693023681641, !P0 ;  /* 0xbe2aaaa804047808 */ /* 0x000fe40004000100 */
[----:B------:R-:W-:Y:S01]  /*1060*/  FSEL R0, R11, 1, P0 ;  /* 0x3f8000000b007808 */ /* 0x000fe20000000000 */
[----:B------:R-:W-:Y:S01]  /*1070*/  FFMA R3, R2, R13, R3 ;  /* 0x0000000d02037223 */ /* 0x000fe20000000003 */
[----:B------:R-:W-:-:S03]  /*1080*/  PLOP3.LUT P0, PT, PT, PT, PT, 0x80, 0x8 ;  /* 0x000000000008781c */ /* 0x000fc60003f0f070 */
[C---:B------:R-:W-:Y:S01]  /*1090*/  FFMA R4, R2.reuse, R3, R4 ;  /* 0x0000000302047223 */ /* 0x040fe20000000004 */
[----:B------:R-:W-:-:S04]  /*10a0*/  FFMA R3, R2, R0, RZ ;  /* 0x0000000002037223 */ /* 0x000fc800000000ff */
[----:B------:R-:W-:-:S04]  /*10b0*/  FFMA R0, R3, R4, R0 ;  /* 0x0000000403007223 */ /* 0x000fc80000000000 */
[----:B0-----:R-:W-:-:S07]  /*10c0*/  @P1 FADD R0, RZ, -R0 ;  /* 0x80000000ff001221 */ /* 0x001fce0000000000 */
.L_x_100:
[----:B0-----:R-:W0:Y:S08]  /*10d0*/  LDC.64 R2, c[0x0][0x388] ;  /* 0x0000e200ff027b82 */ /* 0x001e300000000a00 */
[----:B0-----:R-:W0:Y:S08]  /*10e0*/  @!P0 LDC R2, c[0x0][0x390] ;  /* 0x0000e400ff028b82 */ /* 0x001e300000000800 */
[----:B------:R-:W0:Y:S02]  /*10f0*/  @!P0 LDC R3, c[0x0][0x394] ;  /* 0x0000e500ff038b82 */ /* 0x000e240000000800 */
[----:B0-----:R-:W-:-:S05]  /*1100*/  IMAD.WIDE R2, R5, 0x4, R2 ;  /* 0x0000000405027825 */ /* 0x001fca00078e0202 */
[----:B------:R-:W2:Y:S04]  /*1110*/  LDG.E R9, desc[UR6][R2.64+0x4] ;  /* 0x0000040602097981 */ /* 0x000ea8000c1e1900 */
[----:B------:R-:W3:Y:S01]  /*1120*/  LDG.E R7, desc[UR6][R2.64] ;  /* 0x0000000602077981 */ /* 0x000ee2000c1e1900 */
[----:B------:R-:W-:Y:S02]  /*1130*/  ISETP.LT.AND P2, PT, R5, UR4, PT ;  /* 0x0000000405007c0c */ /* 0x000fe4000bf41270 */
[----:B------:R-:W-:Y:S02]  /*1140*/  PLOP3.LUT P1, PT, P0, PT, PT, 0x80, 0x8 ;  /* 0x000000000008781c */ /* 0x000fe4000072f070 */
[----:B------:R-:W-:Y:S01]  /*1150*/  PLOP3.LUT P0, PT, PT, PT, PT, 0x8, 0x80 ;  /* 0x000000000080781c */ /* 0x000fe20003f0e170 */
[-C--:B--2---:R-:W-:Y:S01]  /*1160*/  FMUL R11, R0, R9.reuse ;  /* 0x00000009000b7220 */ /* 0x084fe20000400000 */
[----:B------:R-:W-:-:S03]  /*1170*/  FMUL R9, R10, R9 ;  /* 0x000000090a097220 */ /* 0x000fc60000400000 */
[-C--:B---3--:R-:W-:Y:S01]  /*1180*/  FFMA R11, R10, R7.reuse, -R11 ;  /* 0x000000070a0b7223 */ /* 0x088fe2000000080b */
[----:B------:R-:W-:-:S04]  /*1190*/  FFMA R9, R0, R7, R9 ;  /* 0x0000000700097223 */ /* 0x000fc80000000009 */
[----:B------:R0:W-:Y:S04]  /*11a0*/  STG.E desc[UR6][R2.64], R11 ;  /* 0x0000000b02007986 */ /* 0x0001e8000c101906 */
[----:B------:R0:W-:Y:S01]  /*11b0*/  STG.E desc[UR6][R2.64+0x4], R9 ;  /* 0x0000040902007986 */ /* 0x0001e2000c101906 */
[----:B------:R-:W-:Y:S05]  /*11c0*/  @P1 BRA P2, `(.L_x_100) ;  /* 0xfffffffc00c01947 */ /* 0x000fea000103ffff */
[----:B------:R-:W-:Y:S05]  /*11d0*/  EXIT ;  /* 0x000000000000794d */ /* 0x000fea0003800000 */
        .weak           $__internal_3_$__cuda_sm20_rcp_rn_f32_slowpath
        .type           $__internal_3_$__cuda_sm20_rcp_rn_f32_slowpath,@function
        .size           $__internal_3_$__cuda_sm20_rcp_rn_f32_slowpath,($__internal_4_$__cuda_sm3x_div_rn_noftz_f32_slowpath - $__internal_3_$__cuda_sm20_rcp_rn_f32_slowpath)
$__internal_3_$__cuda_sm20_rcp_rn_f32_slowpath:
[----:B------:R-:W-:Y:S01]  /*11e0*/  IMAD.SHL.U32 R0, R2, 0x2, RZ ;  /* 0x0000000202007824 */ /* 0x000fe200078e00ff */
[----:B------:R-:W-:Y:S04]  /*11f0*/  BSSY.RECONVERGENT B1, `(.L_x_101) ;  /* 0x0000030000017945 */ /* 0x000fe80003800200 */
[----:B------:R-:W-:-:S04]  /*1200*/  SHF.R.U32.HI R9, RZ, 0x18, R0 ;  /* 0x00000018ff097819 */ /* 0x000fc80000011600 */
[----:B------:R-:W-:-:S13]  /*1210*/  ISETP.NE.U32.AND P0, PT, R9, RZ, PT ;  /* 0x000000ff0900720c */ /* 0x000fda0003f05070 */
[----:B------:R-:W-:Y:S05]  /*1220*/  @P0 BRA `(.L_x_102) ;  /* 0x0000000000280947 */ /* 0x000fea0003800000 */
[----:B------:R-:W-:-:S05]  /*1230*/  IMAD.SHL.U32 R0, R2, 0x2, RZ ;  /* 0x0000000202007824 */ /* 0x000fca00078e00ff */
        /* <DEDUP_REMOVED lines=9> */
.L_x_102:
[----:B------:R-:W-:-:S04]  /*12d0*/  IADD3 R11, PT, PT, R9, -0xfd, RZ ;  /* 0xffffff03090b7810 */ /* 0x000fc80007ffe0ff */
[----:B------:R-:W-:-:S13]  /*12e0*/  ISETP.GT.U32.AND P0, PT, R11, 0x1, PT ;  /* 0x000000010b00780c */ /* 0x000fda0003f04070 */
[----:B------:R-:W-:Y:S05]  /*12f0*/  @P0 BRA `(.L_x_104) ;  /* 0x0000000000780947 */ /* 0x000fea0003800000 */
[----:B------:R-:W-:Y:S01]  /*1300*/  LOP3.LUT R0, R2, 0x7fffff, RZ, 0xc0, !PT ;  /* 0x007fffff02007812 */ /* 0x000fe200078ec0ff */
[----:B------:R-:W-:-:S03]  /*1310*/  IMAD.MOV.U32 R8, RZ, RZ, 0x3 ;  /* 0x00000003ff087424 */ /* 0x000fc600078e00ff */
[----:B------:R-:W-:Y:S02]  /*1320*/  LOP3.LUT R0, R0, 0x3f800000, RZ, 0xfc, !PT ;  /* 0x3f80000000007812 */ /* 0x000fe400078efcff */
[----:B------:R-:W-:Y:S02]  /*1330*/  SHF.L.U32 R8, R8, R11, RZ ;  /* 0x0000000b08087219 */ /* 0x000fe400000006ff */
[----:B------:R-:W0:Y:S02]  /*1340*/  MUFU.RCP R3, R0 ;  /* 0x0000000000037308 */ /* 0x000e240000001000 */
        /* <DEDUP_REMOVED lines=16> */
[----:B------:R-:W-:-:S05]  /*1450*/  SEL R0, RZ, 0x1, !P0 ;  /* 0x00000001ff007807 */ /* 0x000fca0004000000 */
[----:B------:R-:W-:-:S05]  /*1460*/  IMAD.MOV R0, RZ, RZ, -R0 ;  /* 0x000000ffff007224 */ /* 0x000fca00078e0a00 */
[----:B------:R-:W-:Y:S01]  /*1470*/  ISETP.GE.AND P0, PT, R0, RZ, PT ;  /* 0x000000ff0000720c */ /* 0x000fe20003f06270 */
[----:B------:R-:W-:-:S05]  /*1480*/  VIADD R0, R9, 0xffffff04 ;  /* 0xffffff0409007836 */ /* 0x000fca0000000000 */
[----:B------:R-:W-:-:S07]  /*1490*/  SHF.R.U32.HI R3, RZ, R0, R3 ;  /* 0x00000000ff037219 */ /* 0x000fce0000011603 */
[----:B------:R-:W-:-:S04]  /*14a0*/  @!P0 VIADD R3, R3, 0x1 ;  /* 0x0000000103038836 */ /* 0x000fc80000000000 */
[----:B------:R-:W-:-:S05]  /*14b0*/  @!P1 IMAD.SHL.U32 R3, R3, 0x2, RZ ;  /* 0x0000000203039824 */ /* 0x000fca00078e00ff */
[----:B------:R-:W-:Y:S01]  /*14c0*/  LOP3.LUT R3, R3, 0x80000000, R2, 0xf8, !PT ;  /* 0x8000000003037812 */ /* 0x000fe200078ef802 */
[----:B------:R-:W-:Y:S06]  /*14d0*/  BRA `(.L_x_103) ;  /* 0x0000000000047947 */ /* 0x000fec0003800000 */
.L_x_104:
[----:B------:R0:W1:Y:S02]  /*14e0*/  MUFU.RCP R3, R2 ;  /* 0x0000000200037308 */ /* 0x0000640000001000 */
.L_x_103:
[----:B------:R-:W-:Y:S05]  /*14f0*/  BSYNC.RECONVERGENT B1 ;  /* 0x0000000000017941 */ /* 0x000fea0003800200 */
.L_x_101:
[----:B-1----:R-:W-:Y:S02]  /*1500*/  IMAD.MOV.U32 R7, RZ, RZ, R3 ;  /* 0x000000ffff077224 */ /* 0x002fe400078e0003 */
[----:B0-----:R-:W-:Y:S02]  /*1510*/  IMAD.MOV.U32 R2, RZ, RZ, R4 ;  /* 0x000000ffff027224 */ /* 0x001fe400078e0004 */
[----:B------:R-:W-:-:S04]  /*1520*/  IMAD.MOV.U32 R3, RZ, RZ, 0x0 ;  /* 0x00000000ff037424 */ /* 0x000fc800078e00ff */
[----:B------:R-:W-:Y:S05]  /*1530*/  RET.REL.NODEC R2 `(_ZN5llama20ApplyRotaryEmbKernelEiPfS0_iii) ;  /* 0xffffffe802b07950 */ /* 0x000fea0003c3ffff */
        .weak           $__internal_4_$__cuda_sm3x_div_rn_noftz_f32_slowpath
        .type           $__internal_4_$__cuda_sm3x_div_rn_noftz_f32_slowpath,@function
        .size           $__internal_4_$__cuda_sm3x_div_rn_noftz_f32_slowpath,(.L_x_142 - $__internal_4_$__cuda_sm3x_div_rn_noftz_f32_slowpath)
$__internal_4_$__cuda_sm3x_div_rn_noftz_f32_slowpath:
[--C-:B------:R-:W-:Y:S01]  /*1540*/  SHF.R.U32.HI R6, RZ, 0x17, R3.reuse ;  /* 0x00000017ff067819 */ /* 0x100fe20000011603 */
[----:B------:R-:W-:Y:S01]  /*1550*/  BSSY.RECONVERGENT B1, `(.L_x_105) ;  /* 0x0000064000017945 */ /* 0x000fe20003800200 */
[--C-:B------:R-:W-:Y:S01]  /*1560*/  SHF.R.U32.HI R4, RZ, 0x17, R0.reuse ;  /* 0x00000017ff047819 */ /* 0x100fe20000011600 */
[----:B------:R-:W-:Y:S01]  /*1570*/  IMAD.MOV.U32 R7, RZ, RZ, R3 ;  /* 0x000000ffff077224 */ /* 0x000fe200078e0003 */
[----:B------:R-:W-:Y:S02]  /*1580*/  LOP3.LUT R6, R6, 0xff, RZ, 0xc0, !PT ;  /* 0x000000ff06067812 */ /* 0x000fe400078ec0ff */
[----:B------:R-:W-:Y:S01]  /*1590*/  LOP3.LUT R10, R4, 0xff, RZ, 0xc0, !PT ;  /* 0x000000ff040a7812 */ /* 0x000fe200078ec0ff */
[----:B------:R-:W-:Y:S01]  /*15a0*/  IMAD.MOV.U32 R4, RZ, RZ, R0 ;  /* 0x000000ffff047224 */ /* 0x000fe200078e0000 */
[----:B------:R-:W-:-:S03]  /*15b0*/  IADD3 R9, PT, PT, R6, -0x1, RZ ;  /* 0xffffffff06097810 */ /* 0x000fc60007ffe0ff */
[----:B------:R-:W-:Y:S01]  /*15c0*/  VIADD R11, R10, 0xffffffff ;  /* 0xffffffff0a0b7836 */ /* 0x000fe20000000000 */
[----:B------:R-:W-:-:S04]  /*15d0*/  ISETP.GT.U32.AND P0, PT, R9, 0xfd, PT ;  /* 0x000000fd0900780c */ /* 0x000fc80003f04070 */
[----:B------:R-:W-:-:S13]  /*15e0*/  ISETP.GT.U32.OR P0, PT, R11, 0xfd, P0 ;  /* 0x000000fd0b00780c */ /* 0x000fda0000704470 */
[----:B------:R-:W-:Y:S01]  /*15f0*/  @!P0 IMAD.MOV.U32 R8, RZ, RZ, RZ ;  /* 0x000000ffff088224 */ /* 0x000fe200078e00ff */
[----:B------:R-:W-:Y:S06]  /*1600*/  @!P0 BRA `(.L_x_106) ;  /* 0x00000000005c8947 */ /* 0x000fec0003800000 */
[----:B------:R-:W-:Y:S02]  /*1610*/  FSETP.GTU.FTZ.AND P0, PT, |R0|, +INF , PT ;  /* 0x7f8000000000780b */ /* 0x000fe40003f1c200 */
[----:B------:R-:W-:-:S04]  /*1620*/  FSETP.GTU.FTZ.AND P1, PT, |R3|, +INF , PT ;  /* 0x7f8000000300780b */ /* 0x000fc80003f3c200 */
[----:B------:R-:W-:-:S13]  /*1630*/  PLOP3.LUT P0, PT, P0, P1, PT, 0xf8, 0x8f ;  /* 0x00000000008f781c */ /* 0x000fda0000703f70 */
[----:B------:R-:W-:Y:S05]  /*1640*/  @P0 BRA `(.L_x_107) ;  /* 0x00000004004c0947 */ /* 0x000fea0003800000 */
[----:B------:R-:W-:-:S13]  /*1650*/  LOP3.LUT P0, RZ, R7, 0x7fffffff, R4, 0xc8, !PT ;  /* 0x7fffffff07ff7812 */ /* 0x000fda000780c804 */
[----:B------:R-:W-:Y:S05]  /*1660*/  @!P0 BRA `(.L_x_108) ;  /* 0x00000004003c8947 */ /* 0x000fea0003800000 */
[C---:B------:R-:W-:Y:S02]  /*1670*/  FSETP.NEU.FTZ.AND P2, PT, |R0|.reuse, +INF , PT ;  /* 0x7f8000000000780b */ /* 0x040fe40003f5d200 */
        /* <DEDUP_REMOVED lines=16> */
.L_x_106:
[----:B------:R-:W-:Y:S01]  /*1780*/  LEA R0, R6, 0xc0800000, 0x17 ;  /* 0xc080000006007811 */ /* 0x000fe200078eb8ff */
[----:B------:R-:W-:Y:S01]  /*1790*/  VIADD R3, R10, 0xffffff81 ;  /* 0xffffff810a037836 */ /* 0x000fe20000000000 */
[----:B------:R-:W-:Y:S03]  /*17a0*/  BSSY.RECONVERGENT B2, `(.L_x_111) ;  /* 0x0000035000027945 */ /* 0x000fe60003800200 */
[----:B------:R-:W-:Y:S02]  /*17b0*/  IMAD.IADD R7, R7, 0x1, -R0 ;  /* 0x0000000107077824 */ /* 0x000fe400078e0a00 */
[----:B------:R-:W-:Y:S02]  /*17c0*/  IMAD R0, R3, -0x800000, R4 ;  /* 0xff80000003007824 */ /* 0x000fe400078e0204 */
[----:B------:R0:W1:Y:S01]  /*17d0*/  MUFU.RCP R9, R7 ;  /* 0x0000000700097308 */ /* 0x0000620000001000 */
[----:B------:R-:W-:Y:S01]  /*17e0*/  FADD.FTZ R11, -R7, -RZ ;  /* 0x800000ff070b7221 */ /* 0x000fe20000010100 */
[----:B0-----:R-:W-:-:S04]  /*17f0*/  IADD3 R7, PT, PT, R3, 0x7f, -R6 ;  /* 0x0000007f03077810 */ /* 0x001fc80007ffe806 */
[----:B------:R-:W-:Y:S01]  /*1800*/  IADD3 R7, PT, PT, R7, R8, RZ ;  /* 0x0000000807077210 */ /* 0x000fe20007ffe0ff */
[----:B-1----:R-:W-:-:S04]  /*1810*/  FFMA R10, R9, R11, 1 ;  /* 0x3f800000090a7423 */ /* 0x002fc8000000000b */
        /* <DEDUP_REMOVED lines=8> */
[----:B------:R-:W-:-:S04]  /*18a0*/  IMAD.IADD R8, R3, 0x1, R7 ;  /* 0x0000000103087824 */ /* 0x000fc800078e0207 */
[----:B------:R-:W-:-:S05]  /*18b0*/  VIADD R3, R8, 0xffffffff ;  /* 0xffffffff08037836 */ /* 0x000fca0000000000 */
        /* <DEDUP_REMOVED lines=9> */
[-C--:B------:R-:W-:Y:S01]  /*1950*/  FFMA.RZ R3, R13, R11.reuse, R4 ;  /* 0x0000000b0d037223 */ /* 0x080fe2000000c004 */
[C---:B------:R-:W-:Y:S01]  /*1960*/  VIADD R7, R8.reuse, 0x20 ;  /* 0x0000002008077836 */ /* 0x040fe20000000000 */
[C---:B------:R-:W-:Y:S02]  /*1970*/  ISETP.NE.AND P2, PT, R8.reuse, RZ, PT ;  /* 0x000000ff0800720c */ /* 0x040fe40003f45270 */
[----:B------:R-:W-:Y:S01]  /*1980*/  ISETP.NE.AND P1, PT, R8, RZ, PT ;  /* 0x000000ff0800720c */ /* 0x000fe20003f25270 */
[----:B------:R-:W-:Y:S01]  /*1990*/  IMAD.MOV R8, RZ, RZ, -R8 ;  /* 0x000000ffff087224 */ /* 0x000fe200078e0a08 */
[----:B------:R-:W-:Y:S01]  /*19a0*/  LOP3.LUT R6, R3, 0x7fffff, RZ, 0xc0, !PT ;  /* 0x007fffff03067812 */ /* 0x000fe200078ec0ff */
[CCC-:B------:R-:W-:Y:S01]  /*19b0*/  FFMA.RP R3, R13.reuse, R11.reuse, R4.reuse ;  /* 0x0000000b0d037223 */ /* 0x1c0fe20000008004 */
[----:B------:R-:W-:Y:S02]  /*19c0*/  FFMA.RM R4, R13, R11, R4 ;  /* 0x0000000b0d047223 */ /* 0x000fe40000004004 */
[----:B------:R-:W-:-:S03]  /*19d0*/  LOP3.LUT R6, R6, 0x800000, RZ, 0xfc, !PT ;  /* 0x0080000006067812 */ /* 0x000fc600078efcff */
        /* <DEDUP_REMOVED lines=13> */
.L_x_113:
[----:B------:R-:W-:-:S04]  /*1ab0*/  LOP3.LUT R0, R0, 0x80000000, RZ, 0xc0, !PT ;  /* 0x8000000000007812 */ /* 0x000fc800078ec0ff */
[----:B------:R-:W-:Y:S01]  /*1ac0*/  LOP3.LUT R0, R0, 0x7f800000, RZ, 0xfc, !PT ;  /* 0x7f80000000007812 */ /* 0x000fe200078efcff */
[----:B------:R-:W-:Y:S06]  /*1ad0*/  BRA `(.L_x_114) ;  /* 0x0000000000047947 */ /* 0x000fec0003800000 */
.L_x_112:
[----:B------:R-:W-:-:S07]  /*1ae0*/  IMAD R0, R7, 0x800000, R0 ;  /* 0x0080000007007824 */ /* 0x000fce00078e0200 */
.L_x_114:
[----:B------:R-:W-:Y:S05]  /*1af0*/  BSYNC.RECONVERGENT B2 ;  /* 0x0000000000027941 */ /* 0x000fea0003800200 */
.L_x_111:
[----:B------:R-:W-:Y:S05]  /*1b00*/  BRA `(.L_x_115) ;  /* 0x0000000000207947 */ /* 0x000fea0003800000 */
.L_x_110:
[----:B------:R-:W-:-:S04]  /*1b10*/  LOP3.LUT R0, R7, 0x80000000, R4, 0x48, !PT ;  /* 0x8000000007007812 */ /* 0x000fc800078e4804 */
[----:B------:R-:W-:Y:S01]  /*1b20*/  LOP3.LUT R0, R0, 0x7f800000, RZ, 0xfc, !PT ;  /* 0x7f80000000007812 */ /* 0x000fe200078efcff */
[----:B------:R-:W-:Y:S06]  /*1b30*/  BRA `(.L_x_115) ;  /* 0x0000000000147947 */ /* 0x000fec0003800000 */
.L_x_109:
[----:B------:R-:W-:Y:S01]  /*1b40*/  LOP3.LUT R0, R7, 0x80000000, R4, 0x48, !PT ;  /* 0x8000000007007812 */ /* 0x000fe200078e4804 */
[----:B------:R-:W-:Y:S06]  /*1b50*/  BRA `(.L_x_115) ;  /* 0x00000000000c7947 */ /* 0x000fec0003800000 */
.L_x_108:
[----:B------:R-:W0:Y:S01]  /*1b60*/  MUFU.RSQ R0, -QNAN ;  /* 0xffc0000000007908 */ /* 0x000e220000001400 */
[----:B------:R-:W-:Y:S05]  /*1b70*/  BRA `(.L_x_115) ;  /* 0x0000000000047947 */ /* 0x000fea0003800000 */
.L_x_107:
[----:B------:R-:W-:-:S07]  /*1b80*/  FADD.FTZ R0, R0, R3 ;  /* 0x0000000300007221 */ /* 0x000fce0000010000 */
.L_x_115:
[----:B------:R-:W-:Y:S05]  /*1b90*/  BSYNC.RECONVERGENT B1 ;  /* 0x0000000000017941 */ /* 0x000fea0003800200 */
.L_x_105:
[----:B------:R-:W-:-:S04]  /*1ba0*/  IMAD.MOV.U32 R3, RZ, RZ, 0x0 ;  /* 0x00000000ff037424 */ /* 0x000fc800078e00ff */
[----:B0-----:R-:W-:Y:S05]  /*1bb0*/  RET.REL.NODEC R2 `(_ZN5llama20ApplyRotaryEmbKernelEiPfS0_iii) ;  /* 0xffffffe402107950 */ /* 0x001fea0003c3ffff */
.L_x_116:
        /* <DEDUP_REMOVED lines=12> */
.L_x_142:


//--------------------- .text._ZN5llama13RmsNormKernelEPfPKfS2_i --------------------------
	.section	.text._ZN5llama13RmsNormKernelEPfPKfS2_i,"ax",@progbits
	.align	128
        .global         _ZN5llama13RmsNormKernelEPfPKfS2_i
        .type           _ZN5llama13RmsNormKernelEPfPKfS2_i,@function
        .size           _ZN5llama13RmsNormKernelEPfPKfS2_i,(.L_x_143 - _ZN5llama13RmsNormKernelEPfPKfS2_i)
        .other          _ZN5llama13RmsNormKernelEPfPKfS2_i,@"STO_CUDA_ENTRY STV_DEFAULT"
_ZN5llama13RmsNormKernelEPfPKfS2_i:
.text._ZN5llama13RmsNormKernelEPfPKfS2_i:
[----:B------:R-:W-:Y:S01]  /*0000*/  LDC R1, c[0x0][0x37c] ;  /* 0x0000df00ff017b82 */ /* 0x000fe20000000800 */
[----:B------:R-:W0:Y:S01]  /*0010*/  S2R R2, SR_TID.X ;  /* 0x0000000000027919 */ /* 0x000e220000002100 */
[----:B------:R-:W0:Y:S01]  /*0020*/  LDCU UR8, c[0x0][0x398] ;  /* 0x00007300ff0877ac */ /* 0x000e220008000800 */
[----:B------:R-:W-:Y:S01]  /*0030*/  BSSY.RECONVERGENT B0, `(.L_x_117) ;  /* 0x000000f000007945 */ /* 0x000fe20003800200 */
[----:B------:R-:W-:Y:S01]  /*0040*/  HFMA2 R0, -RZ, RZ, 0, 0 ;  /* 0x00000000ff007431 */ /* 0x000fe200000001ff */
[----:B------:R-:W1:Y:S01]  /*0050*/  LDCU.64 UR6, c[0x0][0x358] ;  /* 0x00006b00ff0677ac */ /* 0x000e620008000a00 */
[----:B0-----:R-:W-:-:S13]  /*0060*/  ISETP.GE.AND P0, PT, R2, UR8, PT ;  /* 0x0000000802007c0c */ /* 0x001fda000bf06270 */
[----:B-1----:R-:W-:Y:S05]  /*0070*/  @P0 BRA `(.L_x_118) ;  /* 0x0000000000280947 */ /* 0x002fea0003800000 */
[----:B------:R-:W0:Y:S01]  /*0080*/  LDC R8, c[0x0][0x360] ;  /* 0x0000d800ff087b82 */ /* 0x000e220000000800 */
[----:B------:R-:W-:Y:S01]  /*0090*/  IMAD.MOV.U32 R0, RZ, RZ, RZ ;  /* 0x000000ffff007224 */ /* 0x000fe200078e00ff */
[----:B------:R-:W-:-:S06]  /*00a0*/  MOV R3, R2 ;  /* 0x0000000200037202 */ /* 0x000fcc0000000f00 */
[----:B------:R-:W1:Y:S02]  /*00b0*/  LDC.64 R6, c[0x0][0x388] ;  /* 0x0000e200ff067b82 */ /* 0x000e640000000a00 */
.L_x_119:
[----:B-1----:R-:W-:-:S06]  /*00c0*/  IMAD.WIDE R4, R3, 0x4, R6 ;  /* 0x0000000403047825 */ /* 0x002fcc00078e0206 */
[----:B------:R-:W2:Y:S01]  /*00d0*/  LDG.E R5, desc[UR6][R4.64] ;  /* 0x0000000604057981 */ /* 0x000ea2000c1e1900 */
[----:B0-----:R-:W-:-:S05]  /*00e0*/  IMAD.IADD R3, R8, 0x1, R3 ;  /* 0x0000000108037824 */ /* 0x001fca00078e0203 */
[----:B------:R-:W-:Y:S01]  /*00f0*/  ISETP.GE.AND P0, PT, R3, UR8, PT ;  /* 0x0000000803007c0c */ /* 0x000fe2000bf06270 */
[----:B--2---:R-:W-:-:S12]  /*0100*/  FFMA R0, R5, R5, R0 ;  /* 0x0000000505007223 */ /* 0x004fd80000000000 */
[----:B------:R-:W-:Y:S05]  /*0110*/  @!P0 BRA `(.L_x_119) ;  /* 0xfffffffc00e88947 */ /* 0x000fea000383ffff */
.L_x_118:
[----:B------:R-:W-:Y:S05]  /*0120*/  BSYNC.RECONVERGENT B0 ;  /* 0x0000000000007941 */ /* 0x000fea0003800200 */
.L_x_117:
[----:B------:R-:W0:Y:S01]  /*0130*/  SHFL.DOWN P0, R3, R0, 0x1, 0x1f ;  /* 0x08201f0000037f89 */ /* 0x000e220000000000 */
[----:B------:R-:W-:Y:S01]  /*0140*/  BSSY.RECONVERGENT B0, `(.L_x_120) ;  /* 0x0000059000007945 */ /* 0x000fe20003800200 */
[----:B------:R-:W1:Y:S01]  /*0150*/  S2R R7, SR_LANEID ;  /* 0x0000000000077919 */ /* 0x000e620000000000 */
[----:B0-----:R-:W-:-:S05]  /*0160*/  @P0 FADD R3, R3, R0 ;  /* 0x0000000003030221 */ /* 0x001fca0000000000 */
[----:B------:R-:W0:Y:S01]  /*0170*/  SHFL.DOWN P0, R4, R3, 0x2, 0x1f ;  /* 0x08401f0003047f89 */ /* 0x000e220000000000 */
[----:B-1----:R-:W-:-:S13]  /*0180*/  ISETP.NE.AND P1, PT, R7, RZ, PT ;  /* 0x000000ff0700720c */ /* 0x002fda0003f25270 */
[----:B------:R-:W1:Y:S01]  /*0190*/  @!P1 S2R R9, SR_CgaCtaId ;  /* 0x0000000000099919 */ /* 0x000e620000008800 */
[----:B------:R-:W-:Y:S02]  /*01a0*/  @!P1 MOV R8, 0x400 ;  /* 0x0000040000089802 */ /* 0x000fe40000000f00 */
[----:B------:R-:W-:Y:S01]  /*01b0*/  @!P1 SHF.R.U32.HI R0, RZ, 0x3, R2 ;  /* 0x00000003ff009819 */ /* 0x000fe20000011602 */
[----:B0-----:R-:W-:Y:S01]  /*01c0*/  @P0 FADD R4, R3, R4 ;  /* 0x0000000403040221 */ /* 0x001fe20000000000 */
[----:B------:R-:W-:Y:S02]  /*01d0*/  @!P1 IADD3 R8, PT, PT, R8, 0x4, RZ ;  /* 0x0000000408089810 */ /* 0x000fe40007ffe0ff */
[----:B------:R-:W-:Y:S02]  /*01e0*/  @!P1 LOP3.LUT R0, R0, 0x7c, RZ, 0xc0, !PT ;  /* 0x0000007c00009812 */ /* 0x000fe400078ec0ff */
[----:B------:R-:W0:Y:S01]  /*01f0*/  SHFL.DOWN P0, R5, R4, 0x4, 0x1f ;  /* 0x08801f0004057f89 */ /* 0x000e220000000000 */
[----:B-1----:R-:W-:Y:S01]  /*0200*/  @!P1 LEA R3, R9, R8, 0x18 ;  /* 0x0000000809039211 */ /* 0x002fe200078ec0ff */
[----:B0-----:R-:W-:-:S04]  /*0210*/  @P0 FADD R5, R4, R5 ;  /* 0x0000000504050221 */ /* 0x001fc80000000000 */
[----:B------:R-:W-:Y:S01]  /*0220*/  @!P1 IMAD.IADD R0, R0, 0x1, R3 ;  /* 0x0000000100009824 */ /* 0x000fe200078e0203 */
[----:B------:R-:W0:Y:S02]  /*0230*/  SHFL.DOWN P0, R6, R5, 0x8, 0x1f ;  /* 0x09001f0005067f89 */ /* 0x000e240000000000 */
[----:B0-----:R-:W-:-:S05]  /*0240*/  @P0 FADD R6, R5, R6 ;  /* 0x0000000605060221 */ /* 0x001fca0000000000 */
[----:B------:R-:W0:Y:S02]  /*0250*/  SHFL.DOWN P0, R7, R6, 0x10, 0x1f ;  /* 0x0a001f0006077f89 */ /* 0x000e240000000000 */
[----:B0-----:R-:W-:Y:S01]  /*0260*/  @P0 FADD R7, R6, R7 ;  /* 0x0000000706070221 */ /* 0x001fe20000000000 */
[----:B------:R-:W-:-:S04]  /*0270*/  ISETP.NE.AND P0, PT, R2, RZ, PT ;  /* 0x000000ff0200720c */ /* 0x000fc80003f05270 */
[----:B------:R0:W-:Y:S01]  /*0280*/  @!P1 STS [R0+0x20], R7 ;  /* 0x0000200700009388 */ /* 0x0001e20000000800 */
[----:B------:R-:W-:Y:S08]  /*0290*/  BAR.SYNC.DEFER_BLOCKING 0x0 ;  /* 0x0000000000007b1d */ /* 0x000ff00000010000 */
[----:B------:R-:W-:Y:S05]  /*02a0*/  @P0 BRA `(.L_x_121) ;  /* 0x0000000400080947 */ /* 0x000fea0003800000 */
[----:B------:R-:W1:Y:S01]  /*02b0*/  S2UR UR5, SR_CgaCtaId ;  /* 0x00000000000579c3 */ /* 0x000e620000008800 */
[----:B------:R-:W-:Y:S01]  /*02c0*/  UMOV UR4, 0x400 ;  /* 0x0000040000047882 */ /* 0x000fe20000000000 */
[----:B------:R-:W-:Y:S01]  /*02d0*/  I2FP.F32.S32 R3, UR8 ;  /* 0x0000000800037c45 */ /* 0x000fe20008201400 */
[----:B------:R-:W-:Y:S01]  /*02e0*/  BSSY.RECONVERGENT B1, `(.L_x_122) ;  /* 0x0000035000017945 */ /* 0x000fe20003800200 */
[----:B-1----:R-:W-:-:S09]  /*02f0*/  ULEA UR4, UR5, UR4, 0x18 ;  /* 0x0000000405047291 */ /* 0x002fd2000f8ec0ff */
[----:B------:R-:W1:Y:S04]  /*0300*/  LDS.64 R4, [UR4+0x28] ;  /* 0x00002804ff047984 */ /* 0x000e680008000a00 */
[----:B------:R-:W2:Y:S04]  /*0310*/  LDS.128 R12, [UR4+0x30] ;  /* 0x00003004ff0c7984 */ /* 0x000ea80008000c00 */
[----:B------:R-:W3:Y:S04]  /*0320*/  LDS.128 R16, [UR4+0x40] ;  /* 0x00004004ff107984 */ /* 0x000ee80008000c00 */
[----:B------:R-:W4:Y:S01]  /*0330*/  LDS.128 R8, [UR4+0x50] ;  /* 0x00005004ff087984 */ /* 0x000f220008000c00 */
[----:B-1----:R-:W-:-:S04]  /*0340*/  FADD R4, R7, R4 ;  /* 0x0000000407047221 */ /* 0x002fc80000000000 */
[----:B------:R-:W-:-:S04]  /*0350*/  FADD R5, R4, R5 ;  /* 0x0000000504057221 */ /* 0x000fc80000000000 */
[----:B--2---:R-:W-:Y:S02]  /*0360*/  FADD R12, R5, R12 ;  /* 0x0000000c050c7221 */ /* 0x004fe40000000000 */
[----:B0-----:R-:W0:Y:S02]  /*0370*/  LDS.128 R4, [UR4+0x60] ;  /* 0x00006004ff047984 */ /* 0x001e240008000c00 */
[----:B------:R-:W-:-:S04]  /*0380*/  FADD R13, R12, R13 ;  /* 0x0000000d0c0d7221 */ /* 0x000fc80000000000 */
[----:B------:R-:W-:-:S04]  /*0390*/  FADD R14, R13, R14 ;  /* 0x0000000e0d0e7221 */ /* 0x000fc80000000000 */
[----:B------:R-:W-:-:S04]  /*03a0*/  FADD R15, R14, R15 ;  /* 0x0000000f0e0f7221 */ /* 0x000fc80000000000 */
[----:B---3--:R-:W-:Y:S02]  /*03b0*/  FADD R16, R15, R16 ;  /* 0x000000100f107221 */ /* 0x008fe40000000000 */
[----:B------:R-:W1:Y:S02]  /*03c0*/  LDS.128 R12, [UR4+0x70] ;  /* 0x00007004ff0c7984 */ /* 0x000e640008000c00 */
[----:B------:R-:W-:-:S04]  /*03d0*/  FADD R17, R16, R17 ;  /* 0x0000001110117221 */ /* 0x000fc80000000000 */
[----:B------:R-:W-:-:S04]  /*03e0*/  FADD R18, R17, R18 ;  /* 0x0000001211127221 */ /* 0x000fc80000000000 */
[----:B------:R-:W-:-:S04]  /*03f0*/  FADD R19, R18, R19 ;  /* 0x0000001312137221 */ /* 0x000fc80000000000 */
[----:B----4-:R-:W-:Y:S02]  /*0400*/  FADD R8, R19, R8 ;  /* 0x0000000813087221 */ /* 0x010fe40000000000 */
[----:B------:R-:W2:Y:S02]  /*0410*/  LDS.128 R16, [UR4+0x80] ;  /* 0x00008004ff107984 */ /* 0x000ea40008000c00 */
[----:B------:R-:W-:-:S04]  /*0420*/  FADD R9, R8, R9 ;  /* 0x0000000908097221 */ /* 0x000fc80000000000 */
[----:B------:R-:W-:-:S04]  /*0430*/  FADD R10, R9, R10 ;  /* 0x0000000a090a7221 */ /* 0x000fc80000000000 */
[----:B------:R-:W-:-:S04]  /*0440*/  FADD R11, R10, R11 ;  /* 0x0000000b0a0b7221 */ /* 0x000fc80000000000 */
[----:B0-----:R-:W-:Y:S02]  /*0450*/  FADD R4, R11, R4 ;  /* 0x000000040b047221 */ /* 0x001fe40000000000 */
[----:B------:R-:W0:Y:S02]  /*0460*/  LDS.128 R8, [UR4+0x90] ;  /* 0x00009004ff087984 */ /* 0x000e240008000c00 */
[----:B------:R-:W-:Y:S02]  /*0470*/  FADD R5, R4, R5 ;  /* 0x0000000504057221 */ /* 0x000fe40000000000 */
[----:B------:R-:W3:Y:S02]  /*0480*/  MUFU.RCP R4, R3 ;  /* 0x0000000300047308 */ /* 0x000ee40000001000 */
[----:B------:R-:W-:Y:S02]  /*0490*/  FADD R6, R5, R6 ;  /* 0x0000000605067221 */ /* 0x000fe40000000000 */
[----:B------:R-:W4:Y:S02]  /*04a0*/  LDS R5, [UR4+0xa0] ;  /* 0x0000a004ff057984 */ /* 0x000f240008000800 */
[----:B------:R-:W-:-:S04]  /*04b0*/  FADD R7, R6, R7 ;  /* 0x0000000706077221 */ /* 0x000fc80000000000 */
[----:B-1----:R-:W-:-:S04]  /*04c0*/  FADD R12, R7, R12 ;  /* 0x0000000c070c7221 */ /* 0x002fc80000000000 */
[----:B------:R-:W-:Y:S01]  /*04d0*/  FADD R13, R12, R13 ;  /* 0x0000000d0c0d7221 */ /* 0x000fe20000000000 */
[----:B---3--:R-:W-:-:S03]  /*04e0*/  FFMA R7, -R3, R4, 1 ;  /* 0x3f80000003077423 */ /* 0x008fc60000000104 */
[----:B------:R-:W-:Y:S01]  /*04f0*/  FADD R14, R13, R14 ;  /* 0x0000000e0d0e7221 */ /* 0x000fe20000000000 */
[----:B------:R-:W-:-:S03]  /*0500*/  FFMA R7, R4, R7, R4 ;  /* 0x0000000704077223 */ /* 0x000fc60000000004 */
[----:B------:R-:W-:-:S04]  /*0510*/  FADD R15, R14, R15 ;  /* 0x0000000f0e0f7221 */ /* 0x000fc80000000000 */
[----:B--2---:R-:W-:-:S04]  /*0520*/  FADD R16, R15, R16 ;  /* 0x000000100f107221 */ /* 0x004fc80000000000 */
[----:B------:R-:W-:-:S04]  /*0530*/  FADD R17, R16, R17 ;  /* 0x0000001110117221 */ /* 0x000fc80000000000 */
[----:B------:R-:W-:-:S04]  /*0540*/  FADD R18, R17, R18 ;  /* 0x0000001211127221 */ /* 0x000fc80000000000 */
[----:B------:R-:W-:-:S04]  /*0550*/  FADD R19, R18, R19 ;  /* 0x0000001312137221 */ /* 0x000fc80000000000 */
[----:B0-----:R-:W-:-:S04]  /*0560*/  FADD R8, R19, R8 ;  /* 0x0000000813087221 */ /* 0x001fc80000000000 */
[----:B------:R-:W-:-:S04]  /*0570*/  FADD R9, R8, R9 ;  /* 0x0000000908097221 */ /* 0x000fc80000000000 */
[----:B------:R-:W-:-:S04]  /*0580*/  FADD R10, R9, R10 ;  /* 0x0000000a090a7221 */ /* 0x000fc80000000000 */
[----:B------:R-:W-:-:S04]  /*0590*/  FADD R0, R10, R11 ;  /* 0x0000000b0a007221 */ /* 0x000fc80000000000 */
[----:B----4-:R-:W-:-:S04]  /*05a0*/  FADD R0, R0, R5 ;  /* 0x0000000500007221 */ /* 0x010fc80000000000 */
[----:B------:R-:W0:Y:S01]  /*05b0*/  FCHK P0, R0, R3 ;  /* 0x0000000300007302 */ /* 0x000e220000000000 */
[----:B------:R-:W-:-:S04]  /*05c0*/  FFMA R4, R0, R7, RZ ;  /* 0x0000000700047223 */ /* 0x000fc800000000ff */
[----:B------:R-:W-:-:S04]  /*05d0*/  FFMA R5, -R3, R4, R0 ;  /* 0x0000000403057223 */ /* 0x000fc80000000100 */
[----:B------:R-:W-:Y:S01]  /*05e0*/  FFMA R4, R7, R5, R4 ;  /* 0x0000000507047223 */ /* 0x000fe20000000004 */
[----:B0-----:R-:W-:Y:S06]  /*05f0*/  @!P0 BRA `(.L_x_123) ;  /* 0x00000000000c8947 */ /* 0x001fec0003800000 */
[----:B------:R-:W-:-:S07]  /*0600*/  MOV R4, 0x620 ;  /* 0x0000062000047802 */ /* 0x000fce0000000f00 */
[----:B------:R-:W-:Y:S05]  /*0610*/  CALL.REL.NOINC `($__internal_5_$__cuda_sm3x_div_rn_noftz_f32_slowpath) ;  /* 0x0000000000907944 */ /* 0x000fea0003c00000 */
[----:B------:R-:W-:-:S07]  /*0620*/  MOV R4, R0 ;  /* 0x0000000000047202 */ /* 0x000fce0000000f00 */
.L_x_123:
[----:B------:R-:W-:Y:S05]  /*0630*/  BSYNC.RECONVERGENT B1 ;  /* 0x0000000000017941 */ /* 0x000fea0003800200 */
.L_x_122:
[----:B------:R-:W-:Y:S01]  /*0640*/  FADD R4, R4, 9.9999997473787516356e-06 ;  /* 0x3727c5ac04047421 */ /* 0x000fe20000000000 */
[----:B------:R-:W0:Y:S01]  /*0650*/  S2UR UR5, SR_CgaCtaId ;  /* 0x00000000000579c3 */ /* 0x000e220000008800 */
[----:B------:R-:W-:-:S03]  /*0660*/  UMOV UR4, 0x400 ;  /* 0x0000040000047882 */ /* 0x000fc60000000000 */
[----:B------:R-:W-:-:S13]  /*0670*/  FSETP.GEU.AND P0, PT, |R4|, 1.175494350822287508e-38, PT ;  /* 0x008000000400780b */ /* 0x000fda0003f0e200 */
[----:B------:R-:W-:-:S04]  /*0680*/  @!P0 FMUL R4, R4, 16777216 ;  /* 0x4b80000004048820 */ /* 0x000fc80000400000 */
[----:B------:R-:W1:Y:S01]  /*0690*/  MUFU.RSQ R0, R4 ;  /* 0x0000000400007308 */ /* 0x000e620000001400 */
[----:B0-----:R-:W-:Y:S01]  /*06a0*/  ULEA UR4, UR5, UR4, 0x18 ;  /* 0x0000000405047291 */ /* 0x001fe2000f8ec0ff */
[----:B-1----:R-:W-:-:S08]  /*06b0*/  @!P0 FMUL R0, R0, 4096 ;  /* 0x4580000000008820 */ /* 0x002fd00000400000 */
[----:B------:R1:W-:Y:S03]  /*06c0*/  STS [UR4], R0 ;  /* 0x00000000ff007988 */ /* 0x0003e60008000804 */
.L_x_121:
[----:B------:R-:W-:Y:S05]  /*06d0*/  BSYNC.RECONVERGENT B0 ;  /* 0x0000000000007941 */ /* 0x000fea0003800200 */
.L_x_120:
[----:B------:R-:W2:Y:S01]  /*06e0*/  LDCU UR9, c[0x0][0x398] ;  /* 0x00007300ff0977ac */ /* 0x000ea20008000800 */
[----:B------:R-:W-:Y:S01]  /*06f0*/  BAR.SYNC.DEFER_BLOCKING 0x0 ;  /* 0x0000000000007b1d */ /* 0x000fe20000010000 */
[----:B--2---:R-:W-:-:S13]  /*0700*/  ISETP.GE.AND P0, PT, R2, UR9, PT ;  /* 0x0000000902007c0c */ /* 0x004fda000bf06270 */
[----:B------:R-:W-:Y:S05]  /*0710*/  @P0 EXIT ;  /* 0x000000000000094d */ /* 0x000fea0003800000 */
[----:B------:R-:W2:Y:S01]  /*0720*/  S2UR UR5, SR_CgaCtaId ;  /* 0x00000000000579c3 */ /* 0x000ea20000008800 */
[----:B------:R-:W-:-:S07]  /*0730*/  UMOV UR4, 0x400 ;  /* 0x0000040000047882 */ /* 0x000fce0000000000 */
[----:B------:R-:W3:Y:S08]  /*0740*/  LDC.64 R10, c[0x0][0x390] ;  /* 0x0000e400ff0a7b82 */ /* 0x000ef00000000a00 */
[----:B------:R-:W4:Y:S08]  /*0750*/  LDC.64 R12, c[0x0][0x380] ;  /* 0x0000e000ff0c7b82 */ /* 0x000f300000000a00 */
[----:B------:R-:W3:Y:S01]  /*0760*/  LDC.64 R14, c[0x0][0x388] ;  /* 0x0000e200ff0e7b82 */ /* 0x000ee20000000a00 */
[----:B--2---:R-:W-:-:S09]  /*0770*/  ULEA UR4, UR5, UR4, 0x18 ;  /* 0x0000000405047291 */ /* 0x004fd2000f8ec0ff */
[----:B01----:R-:W0:Y:S02]  /*0780*/  LDS R0, [UR4] ;  /* 0x00000004ff007984 */ /* 0x003e240008000800 */
[----:B------:R-:W1:Y:S02]  /*0790*/  LDCU UR4, c[0x0][0x360] ;  /* 0x00006c00ff0477ac */ /* 0x000e640008000800 */
.L_x_124:
[----:B---3--:R-:W-:-:S04]  /*07a0*/  IMAD.WIDE R6, R2, 0x4, R14 ;  /* 0x0000000402067825 */ /* 0x008fc800078e020e */
[C---:B------:R-:W-:Y:S02]  /*07b0*/  IMAD.WIDE R4, R2.reuse, 0x4, R10 ;  /* 0x0000000402047825 */ /* 0x040fe400078e020a */
[----:B------:R-:W0:Y:S04]  /*07c0*/  LDG.E R7, desc[UR6][R6.64] ;  /* 0x0000000606077981 */ /* 0x000e28000c1e1900 */
[----:B--2---:R-:W2:Y:S01]  /*07d0*/  LDG.E R4, desc[UR6][R4.64] ;  /* 0x0000000604047981 */ /* 0x004ea2000c1e1900 */
[----:B----4-:R-:W-:-:S04]  /*07e0*/  IMAD.WIDE R8, R2, 0x4, R12 ;  /* 0x0000000402087825 */ /* 0x010fc800078e020c */
[----:B-1----:R-:W-:-:S05]  /*07f0*/  VIADD R2, R2, UR4 ;  /* 0x0000000402027c36 */ /* 0x002fca0008000000 */
[----:B------:R-:W-:Y:S01]  /*0800*/  ISETP.GE.AND P0, PT, R2, UR9, PT ;  /* 0x0000000902007c0c */ /* 0x000fe2000bf06270 */
[----:B0-----:R-:W-:-:S04]  /*0810*/  FMUL R3, R0, R7 ;  /* 0x0000000700037220 */ /* 0x001fc80000400000 */
[----:B--2---:R-:W-:-:S05]  /*0820*/  FMUL R3, R4, R3 ;  /* 0x0000000304037220 */ /* 0x004fca0000400000 */
[----:B------:R2:W-:Y:S03]  /*0830*/  STG.E desc[UR6][R8.64], R3 ;  /* 0x0000000308007986 */ /* 0x0005e6000c101906 */
[----:B------:R-:W-:Y:S05]  /*0840*/  @!P0 BRA `(.L_x_124) ;  /* 0xfffffffc00d48947 */ /* 0x000fea000383ffff */
[----:B------:R-:W-:Y:S05]  /*0850*/  EXIT ;  /* 0x000000000000794d */ /* 0x000fea0003800000 */
        .weak           $__internal_5_$__cuda_sm3x_div_rn_noftz_f32_slowpath
        .type           $__internal_5_$__cuda_sm3x_div_rn_noftz_f32_slowpath,@function
        .size           $__internal_5_$__cuda_sm3x_div_rn_noftz_f32_slowpath,(.L_x_143 - $__internal_5_$__cuda_sm3x_div_rn_noftz_f32_slowpath)
$__internal_5_$__cuda_sm3x_div_rn_noftz_f32_slowpath:
[--C-:B------:R-:W-:Y:S01]  /*0860*/  SHF.R.U32.HI R6, RZ, 0x17, R3.reuse ;  /* 0x00000017ff067819 */ /* 0x100fe20000011603 */
[----:B------:R-:W-:Y:S01]  /*0870*/  BSSY.RECONVERGENT B2, `(.L_x_125) ;  /* 0x0000064000027945 */ /* 0x000fe20003800200 */
[----:B------:R-:W-:Y:S01]  /*0880*/  SHF.R.U32.HI R5, RZ, 0x17, R0 ;  /* 0x00000017ff057819 */ /* 0x000fe20000011600 */
[----:B------:R-:W-:Y:S01]  /*0890*/  IMAD.MOV.U32 R8, RZ, RZ, R3 ;  /* 0x000000ffff087224 */ /* 0x000fe200078e0003 */
[----:B------:R-:W-:Y:S02]  /*08a0*/  LOP3.LUT R6, R6, 0xff, RZ, 0xc0, !PT ;  /* 0x000000ff06067812 */ /* 0x000fe400078ec0ff */
[----:B------:R-:W-:Y:S02]  /*08b0*/  LOP3.LUT R10, R5, 0xff, RZ, 0xc0, !PT ;  /* 0x000000ff050a7812 */ /* 0x000fe400078ec0ff */
[----:B------:R-:W-:Y:S02]  /*08c0*/  IADD3 R9, PT, PT, R6, -0x1, RZ ;  /* 0xffffffff06097810 */ /* 0x000fe40007ffe0ff */
[----:B------:R-:W-:Y:S01]  /*08d0*/  MOV R5, R0 ;  /* 0x0000000000057202 */ /* 0x000fe20000000f00 */
[----:B------:R-:W-:Y:S01]  /*08e0*/  VIADD R11, R10, 0xffffffff ;  /* 0xffffffff0a0b7836 */ /* 0x000fe20000000000 */
        /* <DEDUP_REMOVED lines=22> */
[----:B------:R-:W-:Y:S01]  /*0a50*/  @P0 MOV R7, RZ ;  /* 0x000000ff00070202 */ /* 0x000fe20000000f00 */
[----:B------:R-:W-:Y:S02]  /*0a60*/  @!P0 IMAD.MOV.U32 R7, RZ, RZ, -0x40 ;  /* 0xffffffc0ff078424 */ /* 0x000fe400078e00ff */
[----:B------:R-:W-:Y:S01]  /*0a70*/  @!P0 FFMA R5, R0, 1.84467440737095516160e+19, RZ ;  /* 0x5f80000000058823 */ /* 0x000fe200000000ff */
[----:B------:R-:W-:Y:S02]  /*0a80*/  @!P1 FFMA R8, R3, 1.84467440737095516160e+19, RZ ;  /* 0x5f80000003089823 */ /* 0x000fe400000000ff */
[----:B------:R-:W-:-:S07]  /*0a90*/  @!P1 IADD3 R7, PT, PT, R7, 0x40, RZ ;  /* 0x0000004007079810 */ /* 0x000fce0007ffe0ff */
.L_x_126:
[----:B------:R-:W-:Y:S01]  /*0aa0*/  LEA R3, R6, 0xc0800000, 0x17 ;  /* 0xc080000006037811 */ /* 0x000fe200078eb8ff */
[----:B------:R-:W-:Y:S03]  /*0ab0*/  BSSY.RECONVERGENT B3, `(.L_x_131) ;  /* 0x0000036000037945 */ /* 0x000fe60003800200 */
[----:B------:R-:W-:Y:S01]  /*0ac0*/  IADD3 R8, PT, PT, -R3, R8, RZ ;  /* 0x0000000803087210 */ /* 0x000fe20007ffe1ff */
[----:B------:R-:W-:-:S03]  /*0ad0*/  VIADD R3, R10, 0xffffff81 ;  /* 0xffffff810a037836 */ /* 0x000fc60000000000 */
[----:B------:R-:W0:Y:S01]  /*0ae0*/  MUFU.RCP R9, R8 ;  /* 0x0000000800097308 */ /* 0x000e220000001000 */
[----:B------:R-:W-:Y:S01]  /*0af0*/  FADD.FTZ R11, -R8, -RZ ;  /* 0x800000ff080b7221 */ /* 0x000fe20000010100 */
[C---:B------:R-:W-:Y:S01]  /*0b00*/  IMAD R0, R3.reuse, -0x800000, R5 ;  /* 0xff80000003007824 */ /* 0x040fe200078e0205 */
[----:B------:R-:W-:-:S04]  /*0b10*/  IADD3 R6, PT, PT, R3, 0x7f, -R6 ;  /* 0x0000007f03067810 */ /* 0x000fc80007ffe806 */
[----:B------:R-:W-:Y:S01]  /*0b20*/  IADD3 R6, PT, PT, R6, R7, RZ ;  /* 0x0000000706067210 */ /* 0x000fe20007ffe0ff */
        /* <DEDUP_REMOVED lines=8> */
[----:B------:R-:W-:-:S04]  /*0bb0*/  LOP3.LUT R3, R3, 0xff, RZ, 0xc0, !PT ;  /* 0x000000ff03037812 */ /* 0x000fc800078ec0ff */
[----:B------:R-:W-:-:S05]  /*0bc0*/  IADD3 R7, PT, PT, R3, R6, RZ ;  /* 0x0000000603077210 */ /* 0x000fca0007ffe0ff */
        /* <DEDUP_REMOVED lines=11> */
[C---:B------:R-:W-:Y:S01]  /*0c80*/  IADD3 R8, PT, PT, R7.reuse, 0x20, RZ ;  /* 0x0000002007087810 */ /* 0x040fe20007ffe0ff */
[CCC-:B------:R-:W-:Y:S01]  /*0c90*/  FFMA.RM R6, R12.reuse, R10.reuse, R9.reuse ;  /* 0x0000000a0c067223 */ /* 0x1c0fe20000004009 */
[----:B------:R-:W-:Y:S02]  /*0ca0*/  ISETP.NE.AND P2, PT, R7, RZ, PT ;  /* 0x000000ff0700720c */ /* 0x000fe40003f45270 */
[----:B------:R-:W-:Y:S01]  /*0cb0*/  LOP3.LUT R5, R3, 0x7fffff, RZ, 0xc0, !PT ;  /* 0x007fffff03057812 */ /* 0x000fe200078ec0ff */
[----:B------:R-:W-:Y:S01]  /*0cc0*/  FFMA.RP R3, R12, R10, R9 ;  /* 0x0000000a0c037223 */ /* 0x000fe20000008009 */
[----:B------:R-:W-:Y:S02]  /*0cd0*/  ISETP.NE.AND P1, PT, R7, RZ, PT ;  /* 0x000000ff0700720c */ /* 0x000fe40003f25270 */
[----:B------:R-:W-:Y:S02]  /*0ce0*/  LOP3.LUT R5, R5, 0x800000, RZ, 0xfc, !PT ;  /* 0x0080000005057812 */ /* 0x000fe400078efcff */
[----:B------:R-:W-:-:S02]  /*0cf0*/  IADD3 R7, PT, PT, -R7, RZ, RZ ;  /* 0x000000ff07077210 */ /* 0x000fc40007ffe1ff */
[----:B------:R-:W-:Y:S02]  /*0d00*/  SHF.L.U32 R8, R5, R8, RZ ;  /* 0x0000000805087219 */ /* 0x000fe400000006ff */
[----:B------:R-:W-:Y:S02]  /*0d10*/  FSETP.NEU.FTZ.AND P0, PT, R3, R6, PT ;  /* 0x000000060300720b */ /* 0x000fe40003f1d000 */
        /* <DEDUP_REMOVED lines=11> */
.L_x_133:
[----:B------:R-:W-:-:S04]  /*0dd0*/  LOP3.LUT R0, R0, 0x80000000, RZ, 0xc0, !PT ;  /* 0x8000000000007812 */ /* 0x000fc800078ec0ff */
[----:B------:R-:W-:Y:S01]  /*0de0*/  LOP3.LUT R0, R0, 0x7f800000, RZ, 0xfc, !PT ;  /* 0x7f80000000007812 */ /* 0x000fe200078efcff */
[----:B------:R-:W-:Y:S06]  /*0df0*/  BRA `(.L_x_134) ;  /* 0x0000000000047947 */ /* 0x000fec0003800000 */
.L_x_132:
[----:B------:R-:W-:-:S07]  /*0e00*/  LEA R0, R6, R0, 0x17 ;  /* 0x0000000006007211 */ /* 0x000fce00078eb8ff */
.L_x_134:
[----:B------:R-:W-:Y:S05]  /*0e10*/  BSYNC.RECONVERGENT B3 ;  /* 0x0000000000037941 */ /* 0x000fea0003800200 */
.L_x_131:
[----:B------:R-:W-:Y:S05]  /*0e20*/  BRA `(.L_x_135) ;  /* 0x0000000000207947 */ /* 0x000fea0003800000 */
.L_x_130:
[----:B------:R-:W-:-:S04]  /*0e30*/  LOP3.LUT R0, R8, 0x80000000, R5, 0x48, !PT ;  /* 0x8000000008007812 */ /* 0x000fc800078e4805 */
[----:B------:R-:W-:Y:S01]  /*0e40*/  LOP3.LUT R0, R0, 0x7f800000, RZ, 0xfc, !PT ;  /* 0x7f80000000007812 */ /* 0x000fe200078efcff */
[----:B------:R-:W-:Y:S06]  /*0e50*/  BRA `(.L_x_135) ;  /* 0x0000000000147947 */ /* 0x000fec0003800000 */
.L_x_129:
[----:B------:R-:W-:Y:S01]  /*0e60*/  LOP3.LUT R0, R8, 0x80000000, R5, 0x48, !PT ;  /* 0x8000000008007812 */ /* 0x000fe200078e4805 */
[----:B------:R-:W-:Y:S06]  /*0e70*/  BRA `(.L_x_135) ;  /* 0x00000000000c7947 */ /* 0x000fec0003800000 */
.L_x_128:
[----:B------:R-:W0:Y:S01]  /*0e80*/  MUFU.RSQ R0, -QNAN ;  /* 0xffc0000000007908 */ /* 0x000e220000001400 */
[----:B------:R-:W-:Y:S05]  /*0e90*/  BRA `(.L_x_135) ;  /* 0x0000000000047947 */ /* 0x000fea0003800000 */
.L_x_127:
[----:B------:R-:W-:-:S07]  /*0ea0*/  FADD.FTZ R0, R0, R3 ;  /* 0x0000000300007221 */ /* 0x000fce0000010000 */
.L_x_135:
[----:B------:R-:W-:Y:S05]  /*0eb0*/  BSYNC.RECONVERGENT B2 ;  /* 0x0000000000027941 */ /* 0x000fea0003800200 */
.L_x_125:
[----:B------:R-:W-:-:S04]  /*0ec0*/  HFMA2 R5, -RZ, RZ, 0, 0 ;  /* 0x00000000ff057431 */ /* 0x000fc800000001ff */
[----:B0-----:R-:W-:Y:S05]  /*0ed0*/  RET.REL.NODEC R4 `(_ZN5llama13RmsNormKernelEPfPKfS2_i) ;  /* 0xfffffff004487950 */ /* 0x001fea0003c3ffff */
.L_x_136:
        /* <DEDUP_REMOVED lines=10> */
.L_x_143:


//--------------------- .text._ZN3cub18CUB_300001_SM_10006detail11EmptyKernelIvEEvv --------------------------
	.section	.text._ZN3cub18CUB_300001_SM_10006detail11EmptyKernelIvEEvv,"ax",@progbits
	.align	128
        .global         _ZN3cub18CUB_300001_SM_10006detail11EmptyKernelIvEEvv
        .type           _ZN3cub18CUB_300001_SM_10006detail11EmptyKernelIvEEvv,@function
        .size           _ZN3cub18CUB_300001_SM_10006detail11EmptyKernelIvEEvv,(.L_x_149 - _ZN3cub18CUB_300001_SM_10006detail11EmptyKernelIvEEvv)
        .other          _ZN3cub18CUB_300001_SM_10006detail11EmptyKernelIvEEvv,@"STO_CUDA_ENTRY STV_DEFAULT"
_ZN3cub18CUB_300001_SM_10006detail11EmptyKernelIvEEvv:
.text._ZN3cub18CUB_300001_SM_10006detail11EmptyKernelIvEEvv:
[----:B------:R-:W-:Y:S01]  /*0000*/  LDC R1, c[0x0][0x37c] ;  /* 0x0000df00ff017b82 */ /* 0x000fe20000000800 */
[----:B------:R-:W-:Y:S05]  /*0010*/  EXIT ;  /* 0x000000000000794d */ /* 0x000fea0003800000 */
.L_x_137:
        /* <DEDUP_REMOVED lines=14> */
.L_x_149:


//--------------------- .nv.global.init           --------------------------
	.section	.nv.global.init,"aw",@progbits
	.align	4
.nv.global.init:
	.type		__cudart_i2opi_f,@object
	.size		__cudart_i2opi_f,(.L_40 - __cudart_i2opi_f)
__cudart_i2opi_f:
        /*0000*/ 	.byte	0x41, 0x90, 0x43, 0x3c, 0x99, 0x95, 0x62, 0xdb, 0xc0, 0xdd, 0x34, 0xf5, 0xd1, 0x57, 0x27, 0xfc
        /*0010*/ 	.byte	0x29, 0x15, 0x44, 0x4e, 0x6e, 0x83, 0xf9, 0xa2
.L_40:


//--------------------- .nv.shared.reserved.0     --------------------------
	.section	.nv.shared.reserved.0,"aw",@nobits
	.weak		__nv_reservedSMEM_offset_0_alias
	.size		__nv_reservedSMEM_offset_0_alias, 0, 64
	.other		__nv_reservedSMEM_offset_0_alias,@"STO_CUDA_RESERVED_SHARED STV_DEFAULT"
__nv_reservedSMEM_offset_0_alias:
	.zero		0
	.zero		64


//--------------------- .nv.global                --------------------------
	.section	.nv.global,"aw",@nobits
.nv.global:
	.type		_ZN34_INTERNAL_8889876d_4_k_cu_0e042c2d6thrust24THRUST_300001_SM_1000_NS12placeholders2_5E,@object
	.size		_ZN34_INTERNAL_8889876d_4_k_cu_0e042c2d6thrust24THRUST_300001_SM_1000_NS12placeholders2_5E,(_ZN34_INTERNAL_8889876d_4_k_cu_0e042c2d4cuda3std3__45__cpo6cbeginE - _ZN34_INTERNAL_8889876d_4_k_cu_0e042c2d6thrust24THRUST_300001_SM_1000_NS12placeholders2_5E)
_ZN34_INTERNAL_8889876d_4_k_cu_0e042c2d6thrust24THRUST_300001_SM_1000_NS12placeholders2_5E:
	.zero		1
	.type		_ZN34_INTERNAL_8889876d_4_k_cu_0e042c2d4cuda3std3__45__cpo6cbeginE,@object
	.size		_ZN34_INTERNAL_8889876d_4_k_cu_0e042c2d4cuda3std3__45__cpo6cbeginE,(_ZN34_INTERNAL_8889876d_4_k_cu_0e042c2d4cuda3std6ranges3__45__cpo6cbeginE - _ZN34_INTERNAL_8889876d_4_k_cu_0e042c2d4cuda3std3__45__cpo6cbeginE)
_ZN34_INTERNAL_8889876d_4_k_cu_0e042c2d4cuda3std3__45__cpo6cbeginE:
	.zero		1
	.type		_ZN34_INTERNAL_8889876d_4_k_cu_0e042c2d4cuda3std6ranges3__45__cpo6cbeginE,@object
	.size		_ZN34_INTERNAL_8889876d_4_k_cu_0e042c2d4cuda3std6ranges3__45__cpo6cbeginE,(_ZN34_INTERNAL_8889876d_4_k_cu_0e042c2d4cuda3std3__48in_placeE - _ZN34_INTERNAL_8889876d_4_k_cu_0e042c2d4cuda3std6ranges3__45__cpo6cbeginE)
_ZN34_INTERNAL_8889876d_4_k_cu_0e042c2d4cuda3std6ranges3__45__cpo6cbeginE:
	.zero		1
	.type		_ZN34_INTERNAL_8889876d_4_k_cu_0e042c2d4cuda3std3__48in_placeE,@object
	.size		_ZN34_INTERNAL_8889876d_4_k_cu_0e042c2d4cuda3std3__48in_placeE,(_ZN34_INTERNAL_8889876d_4_k_cu_0e042c2d4cuda3std6ranges3__45__cpo4sizeE - _ZN34_INTERNAL_8889876d_4_k_cu_0e042c2d4cuda3std3__48in_placeE)
_ZN34_INTERNAL_8889876d_4_k_cu_0e042c2d4cuda3std3__48in_placeE:
	.zero		1
	.type		_ZN34_INTERNAL_8889876d_4_k_cu_0e042c2d4cuda3std6ranges3__45__cpo4sizeE,@object
	.size		_ZN34_INTERNAL_8889876d_4_k_cu_0e042c2d4cuda3std6ranges3__45__cpo4sizeE,(_ZN34_INTERNAL_8889876d_4_k_cu_0e042c2d6thrust24THRUST_300001_SM_1000_NS12placeholders2_9E - _ZN34_INTERNAL_8889876d_4_k_cu_0e042c2d4cuda3std6ranges3__45__cpo4sizeE)
_ZN34_INTERNAL_8889876d_4_k_cu_0e042c2d4cuda3std6ranges3__45__cpo4sizeE:
	.zero		1
	.type		_ZN34_INTERNAL_8889876d_4_k_cu_0e042c2d6thrust24THRUST_300001_SM_1000_NS12placeholders2_9E,@object
	.size		_ZN34_INTERNAL_8889876d_4_k_cu_0e042c2d6thrust24THRUST_300001_SM_1000_NS12placeholders2_9E,(_ZN34_INTERNAL_8889876d_4_k_cu_0e042c2d4cuda3std3__45__cpo7crbeginE - _ZN34_INTERNAL_8889876d_4_k_cu_0e042c2d6thrust24THRUST_300001_SM_1000_NS12placeholders2_9E)
_ZN34_INTERNAL_8889876d_4_k_cu_0e042c2d6thrust24THRUST_300001_SM_1000_NS12placeholders2_9E:
	.zero		1
	.type		_ZN34_INTERNAL_8889876d_4_k_cu_0e042c2d4cuda3std3__45__cpo7crbeginE,@object
	.size		_ZN34_INTERNAL_8889876d_4_k_cu_0e042c2d4cuda3std3__45__cpo7crbeginE,(_ZN34_INTERNAL_8889876d_4_k_cu_0e042c2d4cuda3std6ranges3__45__cpo4nextE - _ZN34_INTERNAL_8889876d_4_k_cu_0e042c2d4cuda3std3__45__cpo7crbeginE)
_ZN34_INTERNAL_8889876d_4_k_cu_0e042c2d4cuda3std3__45__cpo7crbeginE:
	.zero		1
	.type		_ZN34_INTERNAL_8889876d_4_k_cu_0e042c2d4cuda3std6ranges3__45__cpo4nextE,@object
	.size		_ZN34_INTERNAL_8889876d_4_k_cu_0e042c2d4cuda3std6ranges3__45__cpo4nextE,(_ZN34_INTERNAL_8889876d_4_k_cu_0e042c2d4cuda3std6ranges3__45__cpo4swapE - _ZN34_INTERNAL_8889876d_4_k_cu_0e042c2d4cuda3std6ranges3__45__cpo4nextE)
_ZN34_INTERNAL_8889876d_4_k_cu_0e042c2d4cuda3std6ranges3__45__cpo4nextE:
	.zero		1
	.type		_ZN34_INTERNAL_8889876d_4_k_cu_0e042c2d4cuda3std6ranges3__45__cpo4swapE,@object
	.size		_ZN34_INTERNAL_8889876d_4_k_cu_0e042c2d4cuda3std6ranges3__45__cpo4swapE,(_ZN34_INTERNAL_8889876d_4_k_cu_0e042c2d6thrust24THRUST_300001_SM_1000_NS12placeholders2_1E - _ZN34_INTERNAL_8889876d_4_k_cu_0e042c2d4cuda3std6ranges3__45__cpo4swapE)
_ZN34_INTERNAL_8889876d_4_k_cu_0e042c2d4cuda3std6ranges3__45__cpo4swapE:
	.zero		1
	.type		_ZN34_INTERNAL_8889876d_4_k_cu_0e042c2d6thrust24THRUST_300001_SM_1000_NS12placeholders2_1E,@object
	.size		_ZN34_INTERNAL_8889876d_4_k_cu_0e042c2d6thrust24THRUST_300001_SM_1000_NS12placeholders2_1E,(_ZN34_INTERNAL_8889876d_4_k_cu_0e042c2d6thrust24THRUST_300001_SM_1000_NS12placeholders2_3E - _ZN34_INTERNAL_8889876d_4_k_cu_0e042c2d6thrust24THRUST_300001_SM_1000_NS12placeholders2_1E)
_ZN34_INTERNAL_8889876d_4_k_cu_0e042c2d6thrust24THRUST_300001_SM_1000_NS12placeholders2_1E:
	.zero		1
	.type		_ZN34_INTERNAL_8889876d_4_k_cu_0e042c2d6thrust24THRUST_300001_SM_1000_NS12placeholders2_3E,@object
	.size		_ZN34_INTERNAL_8889876d_4_k_cu_0e042c2d6thrust24THRUST_300001_SM_1000_NS12placeholders2_3E,(_ZN34_INTERNAL_8889876d_4_k_cu_0e042c2d4cuda3std3__45__cpo5beginE - _ZN34_INTERNAL_8889876d_4_k_cu_0e042c2d6thrust24THRUST_300001_SM_1000_NS12placeholders2_3E)
_ZN34_INTERNAL_8889876d_4_k_cu_0e042c2d6thrust24THRUST_300001_SM_1000_NS12placeholders2_3E:
	.zero		1
	.type		_ZN34_INTERNAL_8889876d_4_k_cu_0e042c2d4cuda3std3__45__cpo5beginE,@object
	.size		_ZN34_INTERNAL_8889876d_4_k_cu_0e042c2d4cuda3std3__45__cpo5beginE,(_ZN34_INTERNAL_8889876d_4_k_cu_0e042c2d4cuda3std6ranges3__45__cpo5beginE - _ZN34_INTERNAL_8889876d_4_k_cu_0e042c2d4cuda3std3__45__cpo5beginE)
_ZN34_INTERNAL_8889876d_4_k_cu_0e042c2d4cuda3std3__45__cpo5beginE:
	.zero		1
	.type		_ZN34_INTERNAL_8889876d_4_k_cu_0e042c2d4cuda3std6ranges3__45__cpo5beginE,@object
	.size		_ZN34_INTERNAL_8889876d_4_k_cu_0e042c2d4cuda3std6ranges3__45__cpo5beginE,(_ZN34_INTERNAL_8889876d_4_k_cu_0e042c2d4cuda3std3__436_GLOBAL__N__8889876d_4_k_cu_0e042c2d6ignoreE - _ZN34_INTERNAL_8889876d_4_k_cu_0e042c2d4cuda3std6ranges3__45__cpo5beginE)
_ZN34_INTERNAL_8889876d_4_k_cu_0e042c2d4cuda3std6ranges3__45__cpo5beginE:
	.zero		1
	.type		_ZN34_INTERNAL_8889876d_4_k_cu_0e042c2d4cuda3std3__436_GLOBAL__N__8889876d_4_k_cu_0e042c2d6ignoreE,@object
	.size		_ZN34_INTERNAL_8889876d_4_k_cu_0e042c2d4cuda3std3__436_GLOBAL__N__8889876d_4_k_cu_0e042c2d6ignoreE,(_ZN34_INTERNAL_8889876d_4_k_cu_0e042c2d4cuda3std6ranges3__45__cpo4dataE - _ZN34_INTERNAL_8889876d_4_k_cu_0e042c2d4cuda3std3__436_GLOBAL__N__8889876d_4_k_cu_0e042c2d6ignoreE)
_ZN34_INTERNAL_8889876d_4_k_cu_0e042c2d4cuda3std3__436_GLOBAL__N__8889876d_4_k_cu_0e042c2d6ignoreE:
	.zero		1
	.type		_ZN34_INTERNAL_8889876d_4_k_cu_0e042c2d4cuda3std6ranges3__45__cpo4dataE,@object
	.size		_ZN34_INTERNAL_8889876d_4_k_cu_0e042c2d4cuda3std6ranges3__45__cpo4dataE,(_ZN34_INTERNAL_8889876d_4_k_cu_0e042c2d6thrust24THRUST_300001_SM_1000_NS12placeholders2_7E - _ZN34_INTERNAL_8889876d_4_k_cu_0e042c2d4cuda3std6ranges3__45__cpo4dataE)
_ZN34_INTERNAL_8889876d_4_k_cu_0e042c2d4cuda3std6ranges3__45__cpo4dataE:
	.zero		1
	.type		_ZN34_INTERNAL_8889876d_4_k_cu_0e042c2d6thrust24THRUST_300001_SM_1000_NS12placeholders2_7E,@object
	.size		_ZN34_INTERNAL_8889876d_4_k_cu_0e042c2d6thrust24THRUST_300001_SM_1000_NS12placeholders2_7E,(_ZN34_INTERNAL_8889876d_4_k_cu_0e042c2d4cuda3std3__45__cpo6rbeginE - _ZN34_INTERNAL_8889876d_4_k_cu_0e042c2d6thrust24THRUST_300001_SM_1000_NS12placeholders2_7E)
_ZN34_INTERNAL_8889876d_4_k_cu_0e042c2d6thrust24THRUST_300001_SM_1000_NS12placeholders2_7E:
	.zero		1
	.type		_ZN34_INTERNAL_8889876d_4_k_cu_0e042c2d4cuda3std3__45__cpo6rbeginE,@object
	.size		_ZN34_INTERNAL_8889876d_4_k_cu_0e042c2d4cuda3std3__45__cpo6rbeginE,(_ZN34_INTERNAL_8889876d_4_k_cu_0e042c2d4cuda3std6ranges3__45__cpo7advanceE - _ZN34_INTERNAL_8889876d_4_k_cu_0e042c2d4cuda3std3__45__cpo6rbeginE)
_ZN34_INTERNAL_8889876d_4_k_cu_0e042c2d4cuda3std3__45__cpo6rbeginE:
	.zero		1
	.type		_ZN34_INTERNAL_8889876d_4_k_cu_0e042c2d4cuda3std6ranges3__45__cpo7advanceE,@object
	.size		_ZN34_INTERNAL_8889876d_4_k_cu_0e042c2d4cuda3std6ranges3__45__cpo7advanceE,(_ZN34_INTERNAL_8889876d_4_k_cu_0e042c2d4cuda3std3__47nulloptE - _ZN34_INTERNAL_8889876d_4_k_cu_0e042c2d4cuda3std6ranges3__45__cpo7advanceE)
_ZN34_INTERNAL_8889876d_4_k_cu_0e042c2d4cuda3std6ranges3__45__cpo7advanceE:
	.zero		1
	.type		_ZN34_INTERNAL_8889876d_4_k_cu_0e042c2d4cuda3std3__47nulloptE,@object
	.size		_ZN34_INTERNAL_8889876d_4_k_cu_0e042c2d4cuda3std3__47nulloptE,(_ZN34_INTERNAL_8889876d_4_k_cu_0e042c2d4cuda3std6ranges3__45__cpo8distanceE - _ZN34_INTERNAL_8889876d_4_k_cu_0e042c2d4cuda3std3__47nulloptE)
_ZN34_INTERNAL_8889876d_4_k_cu_0e042c2d4cuda3std3__47nulloptE:
	.zero		1
	.type		_ZN34_INTERNAL_8889876d_4_k_cu_0e042c2d4cuda3std6ranges3__45__cpo8distanceE,@object
	.size		_ZN34_INTERNAL_8889876d_4_k_cu_0e042c2d4cuda3std6ranges3__45__cpo8distanceE,(_ZN34_INTERNAL_8889876d_4_k_cu_0e042c2d6thrust24THRUST_300001_SM_1000_NS12placeholders2_6E - _ZN34_INTERNAL_8889876d_4_k_cu_0e042c2d4cuda3std6ranges3__45__cpo8distanceE)
_ZN34_INTERNAL_8889876d_4_k_cu_0e042c2d4cuda3std6ranges3__45__cpo8distanceE:
	.zero		1
	.type		_ZN34_INTERNAL_8889876d_4_k_cu_0e042c2d6thrust24THRUST_300001_SM_1000_NS12placeholders2_6E,@object
	.size		_ZN34_INTERNAL_8889876d_4_k_cu_0e042c2d6thrust24THRUST_300001_SM_1000_NS12placeholders2_6E,(_ZN34_INTERNAL_8889876d_4_k_cu_0e042c2d4cuda3std3__45__cpo4cendE - _ZN34_INTERNAL_8889876d_4_k_cu_0e042c2d6thrust24THRUST_300001_SM_1000_NS12placeholders2_6E)
_ZN34_INTERNAL_8889876d_4_k_cu_0e042c2d6thrust24THRUST_300001_SM_1000_NS12placeholders2_6E:
	.zero		1
	.type		_ZN34_INTERNAL_8889876d_4_k_cu_0e042c2d4cuda3std3__45__cpo4cendE,@object
	.size		_ZN34_INTERNAL_8889876d_4_k_cu_0e042c2d4cuda3std3__45__cpo4cendE,(_ZN34_INTERNAL_8889876d_4_k_cu_0e042c2d4cuda3std6ranges3__45__cpo4cendE - _ZN34_INTERNAL_8889876d_4_k_cu_0e042c2d4cuda3std3__45__cpo4cendE)
_ZN34_INTERNAL_8889876d_4_k_cu_0e042c2d4cuda3std3__45__cpo4cendE:
	.zero		1
	.type		_ZN34_INTERNAL_8889876d_4_k_cu_0e042c2d4cuda3std6ranges3__45__cpo4cendE,@object
	.size		_ZN34_INTERNAL_8889876d_4_k_cu_0e042c2d4cuda3std6ranges3__45__cpo4cendE,(_ZN34_INTERNAL_8889876d_4_k_cu_0e042c2d4cuda3std3__420unreachable_sentinelE - _ZN34_INTERNAL_8889876d_4_k_cu_0e042c2d4cuda3std6ranges3__45__cpo4cendE)
_ZN34_INTERNAL_8889876d_4_k_cu_0e042c2d4cuda3std6ranges3__45__cpo4cendE:
	.zero		1
	.type		_ZN34_INTERNAL_8889876d_4_k_cu_0e042c2d4cuda3std3__420unreachable_sentinelE,@object
	.size		_ZN34_INTERNAL_8889876d_4_k_cu_0e042c2d4cuda3std3__420unreachable_sentinelE,(_ZN34_INTERNAL_8889876d_4_k_cu_0e042c2d4cuda3std6ranges3__45__cpo5ssizeE - _ZN34_INTERNAL_8889876d_4_k_cu_0e042c2d4cuda3std3__420unreachable_sentinelE)
_ZN34_INTERNAL_8889876d_4_k_cu_0e042c2d4cuda3std3__420unreachable_sentinelE:
	.zero		1
	.type		_ZN34_INTERNAL_8889876d_4_k_cu_0e042c2d4cuda3std6ranges3__45__cpo5ssizeE,@object
	.size		_ZN34_INTERNAL_8889876d_4_k_cu_0e042c2d4cuda3std6ranges3__45__cpo5ssizeE,(_ZN34_INTERNAL_8889876d_4_k_cu_0e042c2d6thrust24THRUST_300001_SM_1000_NS12placeholders3_10E - _ZN34_INTERNAL_8889876d_4_k_cu_0e042c2d4cuda3std6ranges3__45__cpo5ssizeE)
_ZN34_INTERNAL_8889876d_4_k_cu_0e042c2d4cuda3std6ranges3__45__cpo5ssizeE:
	.zero		1
	.type		_ZN34_INTERNAL_8889876d_4_k_cu_0e042c2d6thrust24THRUST_300001_SM_1000_NS12placeholders3_10E,@object
	.size		_ZN34_INTERNAL_8889876d_4_k_cu_0e042c2d6thrust24THRUST_300001_SM_1000_NS12placeholders3_10E,(_ZN34_INTERNAL_8889876d_4_k_cu_0e042c2d4cuda3std3__45__cpo5crendE - _ZN34_INTERNAL_8889876d_4_k_cu_0e042c2d6thrust24THRUST_300001_SM_1000_NS12placeholders3_10E)
_ZN34_INTERNAL_8889876d_4_k_cu_0e042c2d6thrust24THRUST_300001_SM_1000_NS12placeholders3_10E:
	.zero		1
	.type		_ZN34_INTERNAL_8889876d_4_k_cu_0e042c2d4cuda3std3__45__cpo5crendE,@object
	.size		_ZN34_INTERNAL_8889876d_4_k_cu_0e042c2d4cuda3std3__45__cpo5crendE,(_ZN34_INTERNAL_8889876d_4_k_cu_0e042c2d4cuda3std6ranges3__45__cpo4prevE - _ZN34_INTERNAL_8889876d_4_k_cu_0e042c2d4cuda3std3__45__cpo5crendE)
_ZN34_INTERNAL_8889876d_4_k_cu_0e042c2d4cuda3std3__45__cpo5crendE:
	.zero		1
	.type		_ZN34_INTERNAL_8889876d_4_k_cu_0e042c2d4cuda3std6ranges3__45__cpo4prevE,@object
	.size		_ZN34_INTERNAL_8889876d_4_k_cu_0e042c2d4cuda3std6ranges3__45__cpo4prevE,(_ZN34_INTERNAL_8889876d_4_k_cu_0e042c2d4cuda3std6ranges3__45__cpo9iter_moveE - _ZN34_INTERNAL_8889876d_4_k_cu_0e042c2d4cuda3std6ranges3__45__cpo4prevE)
_ZN34_INTERNAL_8889876d_4_k_cu_0e042c2d4cuda3std6ranges3__45__cpo4prevE:
	.zero		1
	.type		_ZN34_INTERNAL_8889876d_4_k_cu_0e042c2d4cuda3std6ranges3__45__cpo9iter_moveE,@object
	.size		_ZN34_INTERNAL_8889876d_4_k_cu_0e042c2d4cuda3std6ranges3__45__cpo9iter_moveE,(_ZN34_INTERNAL_8889876d_4_k_cu_0e042c2d6thrust24THRUST_300001_SM_1000_NS12placeholders2_2E - _ZN34_INTERNAL_8889876d_4_k_cu_0e042c2d4cuda3std6ranges3__45__cpo9iter_moveE)
_ZN34_INTERNAL_8889876d_4_k_cu_0e042c2d4cuda3std6ranges3__45__cpo9iter_moveE:
	.zero		1
	.type		_ZN34_INTERNAL_8889876d_4_k_cu_0e042c2d6thrust24THRUST_300001_SM_1000_NS12placeholders2_2E,@object
	.size		_ZN34_INTERNAL_8889876d_4_k_cu_0e042c2d6thrust24THRUST_300001_SM_1000_NS12placeholders2_2E,(_ZN34_INTERNAL_8889876d_4_k_cu_0e042c2d6thrust24THRUST_300001_SM_1000_NS12placeholders2_4E - _ZN34_INTERNAL_8889876d_4_k_cu_0e042c2d6thrust24THRUST_300001_SM_1000_NS12placeholders2_2E)
_ZN34_INTERNAL_8889876d_4_k_cu_0e042c2d6thrust24THRUST_300001_SM_1000_NS12placeholders2_2E:
	.zero		1
	.type		_ZN34_INTERNAL_8889876d_4_k_cu_0e042c2d6thrust24THRUST_300001_SM_1000_NS12placeholders2_4E,@object
	.size		_ZN34_INTERNAL_8889876d_4_k_cu_0e042c2d6thrust24THRUST_300001_SM_1000_NS12placeholders2_4E,(_ZN34_INTERNAL_8889876d_4_k_cu_0e042c2d4cuda3std3__45__cpo3endE - _ZN34_INTERNAL_8889876d_4_k_cu_0e042c2d6thrust24THRUST_300001_SM_1000_NS12placeholders2_4E)
_ZN34_INTERNAL_8889876d_4_k_cu_0e042c2d6thrust24THRUST_300001_SM_1000_NS12placeholders2_4E:
	.zero		1
	.type		_ZN34_INTERNAL_8889876d_4_k_cu_0e042c2d4cuda3std3__45__cpo3endE,@object
	.size		_ZN34_INTERNAL_8889876d_4_k_cu_0e042c2d4cuda3std3__45__cpo3endE,(_ZN34_INTERNAL_8889876d_4_k_cu_0e042c2d4cuda3std6ranges3__45__cpo3endE - _ZN34_INTERNAL_8889876d_4_k_cu_0e042c2d4cuda3std3__45__cpo3endE)
_ZN34_INTERNAL_8889876d_4_k_cu_0e042c2d4cuda3std3__45__cpo3endE:
	.zero		1
	.type		_ZN34_INTERNAL_8889876d_4_k_cu_0e042c2d4cuda3std6ranges3__45__cpo3endE,@object
	.size		_ZN34_INTERNAL_8889876d_4_k_cu_0e042c2d4cuda3std6ranges3__45__cpo3endE,(_ZN34_INTERNAL_8889876d_4_k_cu_0e042c2d4cuda3std3__419piecewise_constructE - _ZN34_INTERNAL_8889876d_4_k_cu_0e042c2d4cuda3std6ranges3__45__cpo3endE)
_ZN34_INTERNAL_8889876d_4_k_cu_0e042c2d4cuda3std6ranges3__45__cpo3endE:
	.zero		1
	.type		_ZN34_INTERNAL_8889876d_4_k_cu_0e042c2d4cuda3std3__419piecewise_constructE,@object
	.size		_ZN34_INTERNAL_8889876d_4_k_cu_0e042c2d4cuda3std3__419piecewise_constructE,(_ZN34_INTERNAL_8889876d_4_k_cu_0e042c2d4cuda3std6ranges3__45__cpo5cdataE - _ZN34_INTERNAL_8889876d_4_k_cu_0e042c2d4cuda3std3__419piecewise_constructE)
_ZN34_INTERNAL_8889876d_4_k_cu_0e042c2d4cuda3std3__419piecewise_constructE:
	.zero		1
	.type		_ZN34_INTERNAL_8889876d_4_k_cu_0e042c2d4cuda3std6ranges3__45__cpo5cdataE,@object
	.size		_ZN34_INTERNAL_8889876d_4_k_cu_0e042c2d4cuda3std6ranges3__45__cpo5cdataE,(_ZN34_INTERNAL_8889876d_4_k_cu_0e042c2d6thrust24THRUST_300001_SM_1000_NS12placeholders2_8E - _ZN34_INTERNAL_8889876d_4_k_cu_0e042c2d4cuda3std6ranges3__45__cpo5cdataE)
_ZN34_INTERNAL_8889876d_4_k_cu_0e042c2d4cuda3std6ranges3__45__cpo5cdataE:
	.zero		1
	.type		_ZN34_INTERNAL_8889876d_4_k_cu_0e042c2d6thrust24THRUST_300001_SM_1000_NS12placeholders2_8E,@object
	.size		_ZN34_INTERNAL_8889876d_4_k_cu_0e042c2d6thrust24THRUST_300001_SM_1000_NS12placeholders2_8E,(_ZN34_INTERNAL_8889876d_4_k_cu_0e042c2d4cuda3std3__45__cpo4rendE - _ZN34_INTERNAL_8889876d_4_k_cu_0e042c2d6thrust24THRUST_300001_SM_1000_NS12placeholders2_8E)
_ZN34_INTERNAL_8889876d_4_k_cu_0e042c2d6thrust24THRUST_300001_SM_1000_NS12placeholders2_8E:
	.zero		1
	.type		_ZN34_INTERNAL_8889876d_4_k_cu_0e042c2d4cuda3std3__45__cpo4rendE,@object
	.size		_ZN34_INTERNAL_8889876d_4_k_cu_0e042c2d4cuda3std3__45__cpo4rendE,(_ZN34_INTERNAL_8889876d_4_k_cu_0e042c2d4cuda3std6ranges3__45__cpo9iter_swapE - _ZN34_INTERNAL_8889876d_4_k_cu_0e042c2d4cuda3std3__45__cpo4rendE)
_ZN34_INTERNAL_8889876d_4_k_cu_0e042c2d4cuda3std3__45__cpo4rendE:
	.zero		1
	.type		_ZN34_INTERNAL_8889876d_4_k_cu_0e042c2d4cuda3std6ranges3__45__cpo9iter_swapE,@object
	.size		_ZN34_INTERNAL_8889876d_4_k_cu_0e042c2d4cuda3std6ranges3__45__cpo9iter_swapE,(_ZN34_INTERNAL_8889876d_4_k_cu_0e042c2d4cuda3std3__48unexpectE - _ZN34_INTERNAL_8889876d_4_k_cu_0e042c2d4cuda3std6ranges3__45__cpo9iter_swapE)
_ZN34_INTERNAL_8889876d_4_k_cu_0e042c2d4cuda3std6ranges3__45__cpo9iter_swapE:
	.zero		1
	.type		_ZN34_INTERNAL_8889876d_4_k_cu_0e042c2d4cuda3std3__48unexpectE,@object
	.size		_ZN34_INTERNAL_8889876d_4_k_cu_0e042c2d4cuda3std3__48unexpectE,(_ZN34_INTERNAL_8889876d_4_k_cu_0e042c2d6thrust24THRUST_300001_SM_1000_NS6system6detail10sequential3seqE - _ZN34_INTERNAL_8889876d_4_k_cu_0e042c2d4cuda3std3__48unexpectE)
_ZN34_INTERNAL_8889876d_4_k_cu_0e042c2d4cuda3std3__48unexpectE:
	.zero		1
	.type		_ZN34_INTERNAL_8889876d_4_k_cu_0e042c2d6thrust24THRUST_300001_SM_1000_NS6system6detail10sequential3seqE,@object
	.size		_ZN34_INTERNAL_8889876d_4_k_cu_0e042c2d6thrust24THRUST_300001_SM_1000_NS6system6detail10sequential3seqE,(.L_29 - _ZN34_INTERNAL_8889876d_4_k_cu_0e042c2d6thrust24THRUST_300001_SM_1000_NS6system6detail10sequential3seqE)
_ZN34_INTERNAL_8889876d_4_k_cu_0e042c2d6thrust24THRUST_300001_SM_1000_NS6system6detail10sequential3seqE:
	.zero		1
.L_29:


//--------------------- .nv.shared._ZN5llama19MultiHeadAttnKernelEiiPKfPfS2_S1_S1_iiii --------------------------
	.section	.nv.shared._ZN5llama19MultiHeadAttnKernelEiiPKfPfS2_S1_S1_iiii,"aw",@nobits
	.sectionflags	@""
	.align	4
.nv.shared._ZN5llama19MultiHeadAttnKernelEiiPKfPfS2_S1_S1_iiii:
	.zero		1196


//--------------------- .nv.shared._ZN5llama13RmsNormKernelEPfPKfS2_i --------------------------
	.section	.nv.shared._ZN5llama13RmsNormKernelEPfPKfS2_i,"aw",@nobits
	.sectionflags	@""
	.align	4
.nv.shared._ZN5llama13RmsNormKernelEPfPKfS2_i:
	.zero		1192


//--------------------- .nv.constant0._ZN5llama11AccumKernelEPfPKfi --------------------------
	.section	.nv.constant0._ZN5llama11AccumKernelEPfPKfi,"a",@progbits
	.sectionflags	@""
	.align	4
.nv.constant0._ZN5llama11AccumKernelEPfPKfi:
	.zero		916


//--------------------- .nv.constant0._ZN5llama12SwiGLUKernelEPfPKfi --------------------------
	.section	.nv.constant0._ZN5llama12SwiGLUKernelEPfPKfi,"a",@progbits
	.sectionflags	@""
	.align	4
.nv.constant0._ZN5llama12SwiGLUKernelEPfPKfi:
	.zero		916


//--------------------- .nv.constant0._ZN5llama19MultiHeadAttnKernelEiiPKfPfS2_S1_S1_iiii --------------------------
	.section	.nv.constant0._ZN5llama19MultiHeadAttnKernelEiiPKfPfS2_S1_S1_iiii,"a",@progbits
	.sectionflags	@""
	.align	4
.nv.constant0._ZN5llama19MultiHeadAttnKernelEiiPKfPfS2_S1_S1_iiii:
	.zero		960


//--------------------- .nv.constant0._ZN5llama20ApplyRotaryEmbKernelEiPfS0_iii --------------------------
	.section	.nv.constant0._ZN5llama20ApplyRotaryEmbKernelEiPfS0_iii,"a",@progbits
	.sectionflags	@""
	.align	4
.nv.constant0._ZN5llama20ApplyRotaryEmbKernelEiPfS0_iii:
	.zero		932


//--------------------- .nv.constant0._ZN5llama13RmsNormKernelEPfPKfS2_i --------------------------
	.section	.nv.constant0._ZN5llama13RmsNormKernelEPfPKfS2_i,"a",@progbits
	.sectionflags	@""
	.align	4
.nv.constant0._ZN5llama13RmsNormKernelEPfPKfS2_i:
	.zero		924


//--------------------- .nv.constant0._ZN3cub18CUB_300001_SM_10006detail11EmptyKernelIvEEvv --------------------------
	.section	.nv.constant0._ZN3cub18CUB_300001_SM_10006detail11EmptyKernelIvEEvv,"a",@progbits
	.sectionflags	@""
	.align	4
.nv.constant0._ZN3cub18CUB_300001_SM_10006detail11EmptyKernelIvEEvv:
	.zero		896


//--------------------- SYMBOLS --------------------------

	.type		.nv.reservedSmem.offset0,@object
	.size		.nv.reservedSmem.offset0,0x4
	.type		.nv.reservedSmem.cap,@object
	.size		.nv.reservedSmem.cap,0x4
